	.target	sm_100a

	.elftype	@"ET_EXEC"


//--------------------- .note.nv.tkinfo           --------------------------
	.section	.note.nv.tkinfo,"",@"SHT_NOTE"
	.sectionflags	@"SHF_NOTE_NV_TKINFO"
	.tkinfo
        /*0018*/ 	.word	0x00000002
        /*0030*/ 	.string	""
        /*0030*/ 	.string	"ptxas"
        /*0030*/ 	.string	"Cuda compilation tools, release 13.0, V13.0.88"
        /*0030*/ 	.string	"Build cuda_13.0.r13.0/compiler.36424714_0"
        /*0030*/ 	.string	"-arch sm_100a -m 64 "



//--------------------- .note.nv.cuinfo           --------------------------
	.section	.note.nv.cuinfo,"",@"SHT_NOTE"
	.sectionflags	@"SHF_NOTE_NV_CUINFO"
        /*0018*/ 	.short	0x0002
        /*001a*/ 	.short	0x0064
        /*001c*/ 	.short	0x0082
	.zero		2


//--------------------- .nv.info                  --------------------------
	.section	.nv.info,"",@"SHT_CUDA_INFO"
	.align	4


	//----- nvinfo : EIATTR_REGCOUNT
	.align		4
        /*0000*/ 	.byte	0x04, 0x2f
        /*0002*/ 	.short	(.L_19 - .L_18)
	.align		4
.L_18:
        /*0004*/ 	.word	index@(_ZN7cutlass13device_kernelINS_4gemm6kernel13GemmUniversalIN4cute5tupleIJiiiiEEENS1_10collective13CollectiveMmaINS1_35MainloopSm100TmaUmmaWarpSpecializedILi4ELi2ELi4ENS5_IJNS4_1CILi1EEESB_SB_EEEEENS5_IJNSA_ILi128EEESE_NSA_ILi64EEEEEENS_12float_e5m2_tENS5_IJlSB_lEEESH_SI_NS4_8TiledMMAINS4_8MMA_AtomIJNS4_10MMA_TraitsINS4_19SM100_MMA_F8F6F4_SSEJSH_SH_fSE_SE_NS4_17integral_constantINS4_4UMMA5MajorELSP_0EEESQ_NSN_INSO_7ScaleInELSR_0EEESS_EEEEEENS4_6LayoutISC_NS5_IJNSA_ILi0EEESW_SW_EEEEENS5_IJNS4_10UnderscoreESZ_SZ_EEEEENS4_13SM90_TMA_LOADENS4_14ComposedLayoutINS4_7SwizzleILi2ELi4ELi3EEENS4_18smem_ptr_flag_bitsILi8EEENSV_INS5_IJNSA_ILi8EEESF_EEENS5_IJSF_SB_EEEEEEEvNS4_8identityES12_S1C_vS1D_EENS_8epilogue10collective18CollectiveEpilogueINS1F_23Sm100TmaWarpSpecializedILi2ELi2ELi64ELb0ELb0EEEJSG_NS5_IJNSV_ISE_SB_EENSV_ISF_SB_EEEEESH_SI_SH_SI_NS1F_6fusion15FusionCallbacksIS1J_NS1N_17LinearCombinationISH_fSH_fLNS_15FloatRoundStyleE2EEESG_S1M_JEEENS4_5SM1004TMEM4LOAD26SM100_TMEM_LOAD_32dp32b64xES12_S1C_NS4_39AutoVectorizingCopyWithAssumedAlignmentILi128EEENS4_14SM90_TMA_STOREES1C_S1Y_S1Y_EEEvvEEEEvNT_6ParamsE)
        /*0008*/ 	.word	0x000000e0


	//----- nvinfo : EIATTR_FRAME_SIZE
	.align		4
.L_19:
        /*000c*/ 	.byte	0x04, 0x11
        /*000e*/ 	.short	(.L_21 - .L_20)
	.align		4
.L_20:
        /*0010*/ 	.word	index@($__internal_2_$__cuda_sm10x_tcgen05_guardrail_trap_unallocated_columns_being_dealloced)
        /*0014*/ 	.word	0x00000000


	//----- nvinfo : EIATTR_FRAME_SIZE
	.align		4
.L_21:
        /*0018*/ 	.byte	0x04, 0x11
        /*001a*/ 	.short	(.L_23 - .L_22)
	.align		4
.L_22:
        /*001c*/ 	.word	index@($__internal_1_$__cuda_sm10x_tcgen05_guardrail_trap_phase_invalid_during_alloc)
        /*0020*/ 	.word	0x00000000


	//----- nvinfo : EIATTR_FRAME_SIZE
	.align		4
.L_23:
        /*0024*/ 	.byte	0x04, 0x11
        /*0026*/ 	.short	(.L_25 - .L_24)
	.align		4
.L_24:
        /*0028*/ 	.word	index@($__internal_0_$__cuda_sm10x_tcgen05_guardrail_trap_col_being_dealloced_not_returned_by_alloc)
        /*002c*/ 	.word	0x00000000


	//----- nvinfo : EIATTR_FRAME_SIZE
	.align		4
.L_25:
        /*0030*/ 	.byte	0x04, 0x11
        /*0032*/ 	.short	(.L_27 - .L_26)
	.align		4
.L_26:
        /*0034*/ 	.word	index@(_ZN7cutlass13device_kernelINS_4gemm6kernel13GemmUniversalIN4cute5tupleIJiiiiEEENS1_10collective13CollectiveMmaINS1_35MainloopSm100TmaUmmaWarpSpecializedILi4ELi2ELi4ENS5_IJNS4_1CILi1EEESB_SB_EEEEENS5_IJNSA_ILi128EEESE_NSA_ILi64EEEEEENS_12float_e5m2_tENS5_IJlSB_lEEESH_SI_NS4_8TiledMMAINS4_8MMA_AtomIJNS4_10MMA_TraitsINS4_19SM100_MMA_F8F6F4_SSEJSH_SH_fSE_SE_NS4_17integral_constantINS4_4UMMA5MajorELSP_0EEESQ_NSN_INSO_7ScaleInELSR_0EEESS_EEEEEENS4_6LayoutISC_NS5_IJNSA_ILi0EEESW_SW_EEEEENS5_IJNS4_10UnderscoreESZ_SZ_EEEEENS4_13SM90_TMA_LOADENS4_14ComposedLayoutINS4_7SwizzleILi2ELi4ELi3EEENS4_18smem_ptr_flag_bitsILi8EEENSV_INS5_IJNSA_ILi8EEESF_EEENS5_IJSF_SB_EEEEEEEvNS4_8identityES12_S1C_vS1D_EENS_8epilogue10collective18CollectiveEpilogueINS1F_23Sm100TmaWarpSpecializedILi2ELi2ELi64ELb0ELb0EEEJSG_NS5_IJNSV_ISE_SB_EENSV_ISF_SB_EEEEESH_SI_SH_SI_NS1F_6fusion15FusionCallbacksIS1J_NS1N_17LinearCombinationISH_fSH_fLNS_15FloatRoundStyleE2EEESG_S1M_JEEENS4_5SM1004TMEM4LOAD26SM100_TMEM_LOAD_32dp32b64xES12_S1C_NS4_39AutoVectorizingCopyWithAssumedAlignmentILi128EEENS4_14SM90_TMA_STOREES1C_S1Y_S1Y_EEEvvEEEEvNT_6ParamsE)
        /*0038*/ 	.word	0x00000000


	//----- nvinfo : EIATTR_MIN_STACK_SIZE
	.align		4
.L_27:
        /*003c*/ 	.byte	0x04, 0x12
        /*003e*/ 	.short	(.L_29 - .L_28)
	.align		4
.L_28:
        /*0040*/ 	.word	index@(_ZN7cutlass13device_kernelINS_4gemm6kernel13GemmUniversalIN4cute5tupleIJiiiiEEENS1_10collective13CollectiveMmaINS1_35MainloopSm100TmaUmmaWarpSpecializedILi4ELi2ELi4ENS5_IJNS4_1CILi1EEESB_SB_EEEEENS5_IJNSA_ILi128EEESE_NSA_ILi64EEEEEENS_12float_e5m2_tENS5_IJlSB_lEEESH_SI_NS4_8TiledMMAINS4_8MMA_AtomIJNS4_10MMA_TraitsINS4_19SM100_MMA_F8F6F4_SSEJSH_SH_fSE_SE_NS4_17integral_constantINS4_4UMMA5MajorELSP_0EEESQ_NSN_INSO_7ScaleInELSR_0EEESS_EEEEEENS4_6LayoutISC_NS5_IJNSA_ILi0EEESW_SW_EEEEENS5_IJNS4_10UnderscoreESZ_SZ_EEEEENS4_13SM90_TMA_LOADENS4_14ComposedLayoutINS4_7SwizzleILi2ELi4ELi3EEENS4_18smem_ptr_flag_bitsILi8EEENSV_INS5_IJNSA_ILi8EEESF_EEENS5_IJSF_SB_EEEEEEEvNS4_8identityES12_S1C_vS1D_EENS_8epilogue10collective18CollectiveEpilogueINS1F_23Sm100TmaWarpSpecializedILi2ELi2ELi64ELb0ELb0EEEJSG_NS5_IJNSV_ISE_SB_EENSV_ISF_SB_EEEEESH_SI_SH_SI_NS1F_6fusion15FusionCallbacksIS1J_NS1N_17LinearCombinationISH_fSH_fLNS_15FloatRoundStyleE2EEESG_S1M_JEEENS4_5SM1004TMEM4LOAD26SM100_TMEM_LOAD_32dp32b64xES12_S1C_NS4_39AutoVectorizingCopyWithAssumedAlignmentILi128EEENS4_14SM90_TMA_STOREES1C_S1Y_S1Y_EEEvvEEEEvNT_6ParamsE)
        /*0044*/ 	.word	0x00000000
.L_29:


//--------------------- .nv.compat                --------------------------
	.section	.nv.compat,"",@"SHT_CUDA_COMPAT_INFO"
	.align	4
        /*0000*/ 	.byte	0x02, 0x09, 0x01, 0x00, 0x02, 0x02, 0x02, 0x00, 0x02, 0x05, 0x05, 0x00, 0x03, 0x07, 0x01, 0x01
        /*0010*/ 	.byte	0x02, 0x03, 0x01, 0x00, 0x02, 0x06, 0x01, 0x00, 0x04, 0x0b, 0x08, 0x00, 0x09, 0x00, 0x00, 0x00
        /*0020*/ 	.byte	0x00, 0x00, 0x00, 0x00


//--------------------- .nv.info._ZN7cutlass13device_kernelINS_4gemm6kernel13GemmUniversalIN4cute5tupleIJiiiiEEENS1_10collective13CollectiveMmaINS1_35MainloopSm100TmaUmmaWarpSpecializedILi4ELi2ELi4ENS5_IJNS4_1CILi1EEESB_SB_EEEEENS5_IJNSA_ILi128EEESE_NSA_ILi64EEEEEENS_12float_e5m2_tENS5_IJlSB_lEEESH_SI_NS4_8TiledMMAINS4_8MMA_AtomIJNS4_10MMA_TraitsINS4_19SM100_MMA_F8F6F4_SSEJSH_SH_fSE_SE_NS4_17integral_constantINS4_4UMMA5MajorELSP_0EEESQ_NSN_INSO_7ScaleInELSR_0EEESS_EEEEEENS4_6LayoutISC_NS5_IJNSA_ILi0EEESW_SW_EEEEENS5_IJNS4_10UnderscoreESZ_SZ_EEEEENS4_13SM90_TMA_LOADENS4_14ComposedLayoutINS4_7SwizzleILi2ELi4ELi3EEENS4_18smem_ptr_flag_bitsILi8EEENSV_INS5_IJNSA_ILi8EEESF_EEENS5_IJSF_SB_EEEEEEEvNS4_8identityES12_S1C_vS1D_EENS_8epilogue10collective18CollectiveEpilogueINS1F_23Sm100TmaWarpSpecializedILi2ELi2ELi64ELb0ELb0EEEJSG_NS5_IJNSV_ISE_SB_EENSV_ISF_SB_EEEEESH_SI_SH_SI_NS1F_6fusion15FusionCallbacksIS1J_NS1N_17LinearCombinationISH_fSH_fLNS_15FloatRoundStyleE2EEESG_S1M_JEEENS4_5SM1004TMEM4LOAD26SM100_TMEM_LOAD_32dp32b64xES12_S1C_NS4_39AutoVectorizingCopyWithAssumedAlignmentILi128EEENS4_14SM90_TMA_STOREES1C_S1Y_S1Y_EEEvvEEEEvNT_6ParamsE --------------------------
	.section	.nv.info._ZN7cutlass13device_kernelINS_4gemm6kernel13GemmUniversalIN4cute5tupleIJiiiiEEENS1_10collective13CollectiveMmaINS1_35MainloopSm100TmaUmmaWarpSpecializedILi4ELi2ELi4ENS5_IJNS4_1CILi1EEESB_SB_EEEEENS5_IJNSA_ILi128EEESE_NSA_ILi64EEEEEENS_12float_e5m2_tENS5_IJlSB_lEEESH_SI_NS4_8TiledMMAINS4_8MMA_AtomIJNS4_10MMA_TraitsINS4_19SM100_MMA_F8F6F4_SSEJSH_SH_fSE_SE_NS4_17integral_constantINS4_4UMMA5MajorELSP_0EEESQ_NSN_INSO_7ScaleInELSR_0EEESS_EEEEEENS4_6LayoutISC_NS5_IJNSA_ILi0EEESW_SW_EEEEENS5_IJNS4_10UnderscoreESZ_SZ_EEEEENS4_13SM90_TMA_LOADENS4_14ComposedLayoutINS4_7SwizzleILi2ELi4ELi3EEENS4_18smem_ptr_flag_bitsILi8EEENSV_INS5_IJNSA_ILi8EEESF_EEENS5_IJSF_SB_EEEEEEEvNS4_8identityES12_S1C_vS1D_EENS_8epilogue10collective18CollectiveEpilogueINS1F_23Sm100TmaWarpSpecializedILi2ELi2ELi64ELb0ELb0EEEJSG_NS5_IJNSV_ISE_SB_EENSV_ISF_SB_EEEEESH_SI_SH_SI_NS1F_6fusion15FusionCallbacksIS1J_NS1N_17LinearCombinationISH_fSH_fLNS_15FloatRoundStyleE2EEESG_S1M_JEEENS4_5SM1004TMEM4LOAD26SM100_TMEM_LOAD_32dp32b64xES12_S1C_NS4_39AutoVectorizingCopyWithAssumedAlignmentILi128EEENS4_14SM90_TMA_STOREES1C_S1Y_S1Y_EEEvvEEEEvNT_6ParamsE,"",@"SHT_CUDA_INFO"
	.sectionflags	@""
	.align	4


	//----- nvinfo : EIATTR_CUDA_API_VERSION
	.align		4
        /*0000*/ 	.byte	0x04, 0x37
        /*0002*/ 	.short	(.L_31 - .L_30)
.L_30:
        /*0004*/ 	.word	0x00000082


	//----- nvinfo : EIATTR_KPARAM_INFO
	.align		4
.L_31:
        /*0008*/ 	.byte	0x04, 0x17
        /*000a*/ 	.short	(.L_33 - .L_32)
.L_32:
        /*000c*/ 	.word	0x00000000
        /*0010*/ 	.short	0x0000
        /*0012*/ 	.short	0x0000
        /*0014*/ 	.byte	0x00, 0xf0, 0x01, 0x20


	//----- nvinfo : EIATTR_AT_ENTRY_FRAGMENTS
	.align		4
.L_33:
        /*0018*/ 	.byte	0x04, 0x4f
        /*001a*/ 	.short	(.L_35 - .L_34)


	//   ....[0]....
.L_34:
        /*001c*/ 	.word	0x00000006


	//----- nvinfo : EIATTR_RESERVED_SMEM_USED
	.align		4
.L_35:
        /*0020*/ 	.byte	0x01, 0x41
	.zero		2


	//----- nvinfo : EIATTR_SPARSE_MMA_MASK
	.align		4
        /*0024*/ 	.byte	0x03, 0x50
        /*0026*/ 	.short	0x0000


	//----- nvinfo : EIATTR_TCGEN05_1CTA_USED
	.align		4
        /*0028*/ 	.byte	0x01, 0x51
	.zero		2


	//----- nvinfo : EIATTR_MAXREG_COUNT
	.align		4
        /*002c*/ 	.byte	0x03, 0x1b
        /*002e*/ 	.short	0x00ff


	//----- nvinfo : EIATTR_NUM_BARRIERS
	.align		4
        /*0030*/ 	.byte	0x02, 0x4c
        /*0032*/ 	.byte	0x07
	.zero		1


	//----- nvinfo : EIATTR_EXTERNS
	.align		4
        /*0034*/ 	.byte	0x04, 0x0f
        /*0036*/ 	.short	(.L_37 - .L_36)


	//   ....[0]....
	.align		4
.L_36:
        /*0038*/ 	.word	index@(__assertfail)


	//----- nvinfo : EIATTR_MERCURY_ISA_VERSION
	.align		4
.L_37:
        /*003c*/ 	.byte	0x03, 0x5f
        /*003e*/ 	.short	0x0101


	//----- nvinfo : EIATTR_INT_WARP_WIDE_INSTR_OFFSETS
	.align		4
        /*0040*/ 	.byte	0x04, 0x31
        /*0042*/ 	.short	(.L_39 - .L_38)


	//   ....[0]....
.L_38:
        /*0044*/ 	.word	0x00001d80


	//   ....[1]....
        /*0048*/ 	.word	0x000036f0


	//   ....[2]....
        /*004c*/ 	.word	0x00003710


	//   ....[3]....
        /*0050*/ 	.word	0x00003740


	//   ....[4]....
        /*0054*/ 	.word	0x00004070


	//   ....[5]....
        /*0058*/ 	.word	0x000040e0


	//   ....[6]....
        /*005c*/ 	.word	0x000042c0


	//   ....[7]....
        /*0060*/ 	.word	0x00004420


	//----- nvinfo : EIATTR_COOP_GROUP_MASK_REGIDS
	.align		4
.L_39:
        /*0064*/ 	.byte	0x04, 0x29
        /*0066*/ 	.short	(.L_41 - .L_40)


	//   ....[0]....
.L_40:
        /*0068*/ 	.word	0xffffffff


	//   ....[1]....
        /*006c*/ 	.word	0xffffffff


	//   ....[2]....
        /*0070*/ 	.word	0xffffffff


	//   ....[3]....
        /*0074*/ 	.word	0xffffffff


	//   ....[4]....
        /*0078*/ 	.word	0xffffffff


	//   ....[5]....
        /*007c*/ 	.word	0xffffffff


	//   ....[6]....
        /*0080*/ 	.word	0xffffffff


	//   ....[7]....
        /*0084*/ 	.word	0xffffffff


	//   ....[8]....
        /*0088*/ 	.word	0xffffffff


	//   ....[9]....
        /*008c*/ 	.word	0xffffffff


	//   ....[10]....
        /*0090*/ 	.word	0xffffffff


	//   ....[11]....
        /*0094*/ 	.word	0xffffffff


	//   ....[12]....
        /*0098*/ 	.word	0xffffffff


	//----- nvinfo : EIATTR_COOP_GROUP_INSTR_OFFSETS
	.align		4
.L_41:
        /*009c*/ 	.byte	0x04, 0x28
        /*009e*/ 	.short	(.L_43 - .L_42)


	//   ....[0]....
.L_42:
        /*00a0*/ 	.word	0x00000090


	//   ....[1]....
        /*00a4*/ 	.word	0x000004d0


	//   ....[2]....
        /*00a8*/ 	.word	0x00000640


	//   ....[3]....
        /*00ac*/ 	.word	0x000007a0


	//   ....[4]....
        /*00b0*/ 	.word	0x000008a0


	//   ....[5]....
        /*00b4*/ 	.word	0x00000a10


	//   ....[6]....
        /*00b8*/ 	.word	0x00000bb0


	//   ....[7]....
        /*00bc*/ 	.word	0x00001c60


	//   ....[8]....
        /*00c0*/ 	.word	0x00002a40


	//   ....[9]....
        /*00c4*/ 	.word	0x00002c50


	//   ....[10]....
        /*00c8*/ 	.word	0x00002c80


	//   ....[11]....
        /*00cc*/ 	.word	0x000035d0


	//   ....[12]....
        /*00d0*/ 	.word	0x00003800


	//----- nvinfo : EIATTR_VRC_CTA_INIT_COUNT
	.align		4
.L_43:
        /*00d4*/ 	.byte	0x02, 0x4a
        /*00d6*/ 	.byte	0x80
	.zero		1


	//----- nvinfo : EIATTR_SYSCALL_OFFSETS
	.align		4
        /*00d8*/ 	.byte	0x04, 0x46
        /*00da*/ 	.short	(.L_45 - .L_44)


	//   ....[0]....
.L_44:
        /*00dc*/ 	.word	0x00004e50


	//   ....[1]....
        /*00e0*/ 	.word	0x00004f90


	//   ....[2]....
        /*00e4*/ 	.word	0x000057f0


	//   ....[3]....
        /*00e8*/ 	.word	0x00006e00


	//----- nvinfo : EIATTR_MBARRIER_INSTR_OFFSETS
	.align		4
.L_45:
        /*00ec*/ 	.byte	0x04, 0x39
        /*00ee*/ 	.short	(.L_47 - .L_46)


	//   ....[0]....
.L_46:
        /*00f0*/ 	.word	0x000005b0
        /*00f4*/ 	.word	0x000000ff
        /*00f8*/ 	.word	0x00000000
        /*00fc*/ 	.short	0x0100
        /*00fe*/ 	.byte	0x05
	.zero		1


	//   ....[1]....
        /*0100*/ 	.word	0x000005c0
        /*0104*/ 	.word	0x000000ff
        /*0108*/ 	.word	0x00000020
        /*010c*/ 	.short	0x0100
        /*010e*/ 	.byte	0x05
	.zero		1


	//   ....[2]....
        /*0110*/ 	.word	0x000005d0
        /*0114*/ 	.word	0x000000ff
        /*0118*/ 	.word	0x00000008
        /*011c*/ 	.short	0x0100
        /*011e*/ 	.byte	0x05
	.zero		1


	//   ....[3]....
        /*0120*/ 	.word	0x000005e0
        /*0124*/ 	.word	0x000000ff
        /*0128*/ 	.word	0x00000028
        /*012c*/ 	.short	0x0100
        /*012e*/ 	.byte	0x05
	.zero		1


	//   ....[4]....
        /*0130*/ 	.word	0x000005f0
        /*0134*/ 	.word	0x000000ff
        /*0138*/ 	.word	0x00000010
        /*013c*/ 	.short	0x0100
        /*013e*/ 	.byte	0x05
	.zero		1


	//   ....[5]....
        /*0140*/ 	.word	0x00000600
        /*0144*/ 	.word	0x000000ff
        /*0148*/ 	.word	0x00000030
        /*014c*/ 	.short	0x0100
        /*014e*/ 	.byte	0x05
	.zero		1


	//   ....[6]....
        /*0150*/ 	.word	0x00000610
        /*0154*/ 	.word	0x000000ff
        /*0158*/ 	.word	0x00000018
        /*015c*/ 	.short	0x0100
        /*015e*/ 	.byte	0x05
	.zero		1


	//   ....[7]....
        /*0160*/ 	.word	0x00000620
        /*0164*/ 	.word	0x000000ff
        /*0168*/ 	.word	0x00000038
        /*016c*/ 	.short	0x0100
        /*016e*/ 	.byte	0x05
	.zero		1


	//   ....[8]....
        /*0170*/ 	.word	0x00000750
        /*0174*/ 	.word	0x000000ff
        /*0178*/ 	.word	0x00000040
        /*017c*/ 	.short	0x0100
        /*017e*/ 	.byte	0x07
	.zero		1


	//   ....[9]....
        /*0180*/ 	.word	0x00000760
        /*0184*/ 	.word	0x000000ff
        /*0188*/ 	.word	0x00000050
        /*018c*/ 	.short	0x0100
        /*018e*/ 	.byte	0x07
	.zero		1


	//   ....[10]....
        /*0190*/ 	.word	0x00000770
        /*0194*/ 	.word	0x000000ff
        /*0198*/ 	.word	0x00000048
        /*019c*/ 	.short	0x0100
        /*019e*/ 	.byte	0x07
	.zero		1


	//   ....[11]....
        /*01a0*/ 	.word	0x00000780
        /*01a4*/ 	.word	0x000000ff
        /*01a8*/ 	.word	0x00000058
        /*01ac*/ 	.short	0x0100
        /*01ae*/ 	.byte	0x07
	.zero		1


	//   ....[12]....
        /*01b0*/ 	.word	0x00000870
        /*01b4*/ 	.word	0x000000ff
        /*01b8*/ 	.word	0x00000060
        /*01bc*/ 	.short	0x0100
        /*01be*/ 	.byte	0x05
	.zero		1


	//   ....[13]....
        /*01c0*/ 	.word	0x00000880
        /*01c4*/ 	.word	0x000000ff
        /*01c8*/ 	.word	0x00000068
        /*01cc*/ 	.short	0x0100
        /*01ce*/ 	.byte	0x05
	.zero		1


	//   ....[14]....
        /*01d0*/ 	.word	0x000009c0
        /*01d4*/ 	.word	0x000000ff
        /*01d8*/ 	.word	0x00000070
        /*01dc*/ 	.short	0x0100
        /*01de*/ 	.byte	0x05
	.zero		1


	//   ....[15]....
        /*01e0*/ 	.word	0x000009d0
        /*01e4*/ 	.word	0x000000ff
        /*01e8*/ 	.word	0x00000080
        /*01ec*/ 	.short	0x0100
        /*01ee*/ 	.byte	0x05
	.zero		1


	//   ....[16]....
        /*01f0*/ 	.word	0x000009e0
        /*01f4*/ 	.word	0x000000ff
        /*01f8*/ 	.word	0x00000078
        /*01fc*/ 	.short	0x0100
        /*01fe*/ 	.byte	0x05
	.zero		1


	//   ....[17]....
        /*0200*/ 	.word	0x000009f0
        /*0204*/ 	.word	0x000000ff
        /*0208*/ 	.word	0x00000088
        /*020c*/ 	.short	0x0100
        /*020e*/ 	.byte	0x05
	.zero		1


	//   ....[18]....
        /*0210*/ 	.word	0x00000b20
        /*0214*/ 	.word	0x000000ff
        /*0218*/ 	.word	0x00000090
        /*021c*/ 	.short	0x0100
        /*021e*/ 	.byte	0x07
	.zero		1


	//   ....[19]....
        /*0220*/ 	.word	0x00000b30
        /*0224*/ 	.word	0x000000ff
        /*0228*/ 	.word	0x000000b0
        /*022c*/ 	.short	0x0100
        /*022e*/ 	.byte	0x07
	.zero		1


	//   ....[20]....
        /*0230*/ 	.word	0x00000b40
        /*0234*/ 	.word	0x000000ff
        /*0238*/ 	.word	0x00000098
        /*023c*/ 	.short	0x0100
        /*023e*/ 	.byte	0x07
	.zero		1


	//   ....[21]....
        /*0240*/ 	.word	0x00000b50
        /*0244*/ 	.word	0x000000ff
        /*0248*/ 	.word	0x000000b8
        /*024c*/ 	.short	0x0100
        /*024e*/ 	.byte	0x07
	.zero		1


	//   ....[22]....
        /*0250*/ 	.word	0x00000b60
        /*0254*/ 	.word	0x000000ff
        /*0258*/ 	.word	0x000000a0
        /*025c*/ 	.short	0x0100
        /*025e*/ 	.byte	0x07
	.zero		1


	//   ....[23]....
        /*0260*/ 	.word	0x00000b70
        /*0264*/ 	.word	0x000000ff
        /*0268*/ 	.word	0x000000c0
        /*026c*/ 	.short	0x0100
        /*026e*/ 	.byte	0x07
	.zero		1


	//   ....[24]....
        /*0270*/ 	.word	0x00000b80
        /*0274*/ 	.word	0x000000ff
        /*0278*/ 	.word	0x000000a8
        /*027c*/ 	.short	0x0100
        /*027e*/ 	.byte	0x07
	.zero		1


	//   ....[25]....
        /*0280*/ 	.word	0x00000b90
        /*0284*/ 	.word	0x000000ff
        /*0288*/ 	.word	0x000000c8
        /*028c*/ 	.short	0x0100
        /*028e*/ 	.byte	0x07
	.zero		1


	//   ....[26]....
        /*0290*/ 	.word	0x00000c80
        /*0294*/ 	.word	0x000000ff
        /*0298*/ 	.word	0x000000d0
        /*029c*/ 	.short	0x0100
        /*029e*/ 	.byte	0x05
	.zero		1


	//   ....[27]....
        /*02a0*/ 	.word	0x00000c90
        /*02a4*/ 	.word	0x000000ff
        /*02a8*/ 	.word	0x000000e0
        /*02ac*/ 	.short	0x0100
        /*02ae*/ 	.byte	0x05
	.zero		1


	//   ....[28]....
        /*02b0*/ 	.word	0x00000ca0
        /*02b4*/ 	.word	0x000000ff
        /*02b8*/ 	.word	0x000000d8
        /*02bc*/ 	.short	0x0100
        /*02be*/ 	.byte	0x05
	.zero		1


	//   ....[29]....
        /*02c0*/ 	.word	0x00000cb0
        /*02c4*/ 	.word	0x000000ff
        /*02c8*/ 	.word	0x000000e8
        /*02cc*/ 	.short	0x0100
        /*02ce*/ 	.byte	0x05
	.zero		1


	//   ....[30]....
        /*02d0*/ 	.word	0x00001580
        /*02d4*/ 	.word	0x00000003
        /*02d8*/ 	.word	0x000000e0
        /*02dc*/ 	.short	0x010a
        /*02de*/ 	.byte	0xff
	.zero		1


	//   ....[31]....
        /*02e0*/ 	.word	0x000015b0
        /*02e4*/ 	.word	0x00000003
        /*02e8*/ 	.word	0x000000d0
        /*02ec*/ 	.short	0x0101
        /*02ee*/ 	.byte	0xff
	.zero		1


	//   ....[32]....
        /*02f0*/ 	.word	0x00001680
        /*02f4*/ 	.word	0x000000ff
        /*02f8*/ 	.word	0x00000020
        /*02fc*/ 	.short	0x010a
        /*02fe*/ 	.byte	0x08
	.zero		1


	//   ....[33]....
        /*0300*/ 	.word	0x00001720
        /*0304*/ 	.word	0x000000ff
        /*0308*/ 	.word	0x00000020
        /*030c*/ 	.short	0x010a
        /*030e*/ 	.byte	0x21
	.zero		1


	//   ....[34]....
        /*0310*/ 	.word	0x00001880
        /*0314*/ 	.word	0x000000ff
        /*0318*/ 	.word	0x00000020
        /*031c*/ 	.short	0x010a
        /*031e*/ 	.byte	0x08
	.zero		1


	//   ....[35]....
        /*0320*/ 	.word	0x00001970
        /*0324*/ 	.word	0x000000ff
        /*0328*/ 	.word	0x00000068
        /*032c*/ 	.short	0x0101
        /*032e*/ 	.byte	0x04
	.zero		1


	//   ....[36]....
        /*0330*/ 	.word	0x00001990
        /*0334*/ 	.word	0x000000ff
        /*0338*/ 	.word	0x00000020
        /*033c*/ 	.short	0x010a
        /*033e*/ 	.byte	0x08
	.zero		1


	//   ....[37]....
        /*0340*/ 	.word	0x00001a10
        /*0344*/ 	.word	0x000000ff
        /*0348*/ 	.word	0x00000020
        /*034c*/ 	.short	0x010a
        /*034e*/ 	.byte	0x11
	.zero		1


	//   ....[38]....
        /*0350*/ 	.word	0x00001b70
        /*0354*/ 	.word	0x000000ff
        /*0358*/ 	.word	0x00000020
        /*035c*/ 	.short	0x010a
        /*035e*/ 	.byte	0x08
	.zero		1


	//   ....[39]....
        /*0360*/ 	.word	0x00001c90
        /*0364*/ 	.word	0x00000002
        /*0368*/ 	.word	0x00000070
        /*036c*/ 	.short	0x010a
        /*036e*/ 	.byte	0xff
	.zero		1


	//   ....[40]....
        /*0370*/ 	.word	0x00001d50
        /*0374*/ 	.word	0x00000002
        /*0378*/ 	.word	0x00000000
        /*037c*/ 	.short	0x0101
        /*037e*/ 	.byte	0xff
	.zero		1


	//   ....[41]....
        /*0380*/ 	.word	0x000022b0
        /*0384*/ 	.word	0x000000ff
        /*0388*/ 	.word	0x00000000
        /*038c*/ 	.short	0x010a
        /*038e*/ 	.byte	0x05
	.zero		1


	//   ....[42]....
        /*0390*/ 	.word	0x00002340
        /*0394*/ 	.word	0x000000ff
        /*0398*/ 	.word	0x00000000
        /*039c*/ 	.short	0x010a
        /*039e*/ 	.byte	0x05
	.zero		1


	//   ....[43]....
        /*03a0*/ 	.word	0x000023d0
        /*03a4*/ 	.word	0x000000ff
        /*03a8*/ 	.word	0x00000000
        /*03ac*/ 	.short	0x010a
        /*03ae*/ 	.byte	0x05
	.zero		1


	//   ....[44]....
        /*03b0*/ 	.word	0x00002470
        /*03b4*/ 	.word	0x00000000
        /*03b8*/ 	.word	0x00000000
        /*03bc*/ 	.short	0x010a
        /*03be*/ 	.byte	0xff
	.zero		1


	//   ....[45]....
        /*03c0*/ 	.word	0x00002590
        /*03c4*/ 	.word	0x00000000
        /*03c8*/ 	.word	0x000000d0
        /*03cc*/ 	.short	0x010a
        /*03ce*/ 	.byte	0xff
	.zero		1


	//   ....[46]....
        /*03d0*/ 	.word	0x000025f0
        /*03d4*/ 	.word	0x00000004
        /*03d8*/ 	.word	0x00000000
        /*03dc*/ 	.short	0x0101
        /*03de*/ 	.byte	0xff
	.zero		1


	//   ....[47]....
        /*03e0*/ 	.word	0x00002610
        /*03e4*/ 	.word	0x000000ff
        /*03e8*/ 	.word	0x00000080
        /*03ec*/ 	.short	0x010a
        /*03ee*/ 	.byte	0x05
	.zero		1


	//   ....[48]....
        /*03f0*/ 	.word	0x00002730
        /*03f4*/ 	.word	0x00000000
        /*03f8*/ 	.word	0x00000070
        /*03fc*/ 	.short	0x010a
        /*03fe*/ 	.byte	0xff
	.zero		1


	//   ....[49]....
        /*0400*/ 	.word	0x00002840
        /*0404*/ 	.word	0x00000000
        /*0408*/ 	.word	0x00000000
        /*040c*/ 	.short	0x0101
        /*040e*/ 	.byte	0xff
	.zero		1


	//   ....[50]....
        /*0410*/ 	.word	0x000028d0
        /*0414*/ 	.word	0x000000ff
        /*0418*/ 	.word	0x00000080
        /*041c*/ 	.short	0x0106
        /*041e*/ 	.byte	0x05
	.zero		1


	//   ....[51]....
        /*0420*/ 	.word	0x000028f0
        /*0424*/ 	.word	0x000000ff
        /*0428*/ 	.word	0x00000080
        /*042c*/ 	.short	0x010a
        /*042e*/ 	.byte	0x05
	.zero		1


	//   ....[52]....
        /*0430*/ 	.word	0x00002980
        /*0434*/ 	.word	0x000000ff
        /*0438*/ 	.word	0x00000080
        /*043c*/ 	.short	0x0106
        /*043e*/ 	.byte	0x04
	.zero		1


	//   ....[53]....
        /*0440*/ 	.word	0x000029c0
        /*0444*/ 	.word	0x00000000
        /*0448*/ 	.word	0x00000080
        /*044c*/ 	.short	0x010a
        /*044e*/ 	.byte	0xff
	.zero		1


	//   ....[54]....
        /*0450*/ 	.word	0x00002ec0
        /*0454*/ 	.word	0x00000000
        /*0458*/ 	.word	0x00000070
        /*045c*/ 	.short	0x010a
        /*045e*/ 	.byte	0xff
	.zero		1


	//   ....[55]....
        /*0460*/ 	.word	0x00002fd0
        /*0464*/ 	.word	0x00000003
        /*0468*/ 	.word	0x00000000
        /*046c*/ 	.short	0x0101
        /*046e*/ 	.byte	0xff
	.zero		1


	//   ....[56]....
        /*0470*/ 	.word	0x00002fe0
        /*0474*/ 	.word	0x000000ff
        /*0478*/ 	.word	0x00000000
        /*047c*/ 	.short	0x010a
        /*047e*/ 	.byte	0x04
	.zero		1


	//   ....[57]....
        /*0480*/ 	.word	0x00003000
        /*0484*/ 	.word	0x000000ff
        /*0488*/ 	.word	0x000000b0
        /*048c*/ 	.short	0x010a
        /*048e*/ 	.byte	0x08
	.zero		1


	//   ....[58]....
        /*0490*/ 	.word	0x000030d0
        /*0494*/ 	.word	0x000000ff
        /*0498*/ 	.word	0x00000000
        /*049c*/ 	.short	0x010a
        /*049e*/ 	.byte	0x07
	.zero		1


	//   ....[59]....
        /*04a0*/ 	.word	0x00003210
        /*04a4*/ 	.word	0x000000ff
        /*04a8*/ 	.word	0x00000000
        /*04ac*/ 	.short	0x010a
        /*04ae*/ 	.byte	0x04
	.zero		1


	//   ....[60]....
        /*04b0*/ 	.word	0x00003400
        /*04b4*/ 	.word	0x000000ff
        /*04b8*/ 	.word	0x00000000
        /*04bc*/ 	.short	0x010a
        /*04be*/ 	.byte	0x05
	.zero		1


	//   ....[61]....
        /*04c0*/ 	.word	0x00003490
        /*04c4*/ 	.word	0x000000ff
        /*04c8*/ 	.word	0x00000000
        /*04cc*/ 	.short	0x010a
        /*04ce*/ 	.byte	0x05
	.zero		1


	//   ....[62]....
        /*04d0*/ 	.word	0x00003520
        /*04d4*/ 	.word	0x000000ff
        /*04d8*/ 	.word	0x00000000
        /*04dc*/ 	.short	0x010a
        /*04de*/ 	.byte	0x05
	.zero		1


	//   ....[63]....
        /*04e0*/ 	.word	0x000035b0
        /*04e4*/ 	.word	0x000000ff
        /*04e8*/ 	.word	0x00000000
        /*04ec*/ 	.short	0x010a
        /*04ee*/ 	.byte	0x07
	.zero		1


	//   ....[64]....
        /*04f0*/ 	.word	0x00003a10
        /*04f4*/ 	.word	0x00000000
        /*04f8*/ 	.word	0x00000070
        /*04fc*/ 	.short	0x010a
        /*04fe*/ 	.byte	0xff
	.zero		1


	//   ....[65]....
        /*0500*/ 	.word	0x00003ad0
        /*0504*/ 	.word	0x00000000
        /*0508*/ 	.word	0x00000000
        /*050c*/ 	.short	0x0101
        /*050e*/ 	.byte	0xff
	.zero		1


	//   ....[66]....
        /*0510*/ 	.word	0x00003df0
        /*0514*/ 	.word	0x000000ff
        /*0518*/ 	.word	0x00000068
        /*051c*/ 	.short	0x010a
        /*051e*/ 	.byte	0x07
	.zero		1


	//   ....[67]....
        /*0520*/ 	.word	0x00003fe0
        /*0524*/ 	.word	0x000000ff
        /*0528*/ 	.word	0x00000050
        /*052c*/ 	.short	0x010a
        /*052e*/ 	.byte	0x07
	.zero		1


	//   ....[68]....
        /*0530*/ 	.word	0x000041b0
        /*0534*/ 	.word	0x000000ff
        /*0538*/ 	.word	0x00000040
        /*053c*/ 	.short	0x010b
        /*053e*/ 	.byte	0x07
	.zero		1


	//   ....[69]....
        /*0540*/ 	.word	0x00004220
        /*0544*/ 	.word	0x000000ff
        /*0548*/ 	.word	0x00000000
        /*054c*/ 	.short	0x0101
        /*054e*/ 	.byte	0x08
	.zero		1


	//   ....[70]....
        /*0550*/ 	.word	0x00004250
        /*0554*/ 	.word	0x000000ff
        /*0558*/ 	.word	0x00000058
        /*055c*/ 	.short	0x010a
        /*055e*/ 	.byte	0x07
	.zero		1


	//   ....[71]....
        /*0560*/ 	.word	0x00004460
        /*0564*/ 	.word	0x000000ff
        /*0568*/ 	.word	0x00000048
        /*056c*/ 	.short	0x010b
        /*056e*/ 	.byte	0x07
	.zero		1


	//   ....[72]....
        /*0570*/ 	.word	0x00004480
        /*0574*/ 	.word	0x000000ff
        /*0578*/ 	.word	0x00000000
        /*057c*/ 	.short	0x0101
        /*057e*/ 	.byte	0x0d
	.zero		1


	//   ....[73]....
        /*0580*/ 	.word	0x000044b0
        /*0584*/ 	.word	0x000000ff
        /*0588*/ 	.word	0x00000050
        /*058c*/ 	.short	0x010a
        /*058e*/ 	.byte	0x07
	.zero		1


	//   ....[74]....
        /*0590*/ 	.word	0x000044f0
        /*0594*/ 	.word	0x00000000
        /*0598*/ 	.word	0x00000058
        /*059c*/ 	.short	0x010a
        /*059e*/ 	.byte	0xff
	.zero		1


	//   ....[75]....
        /*05a0*/ 	.word	0x00004820
        /*05a4*/ 	.word	0x00000000
        /*05a8*/ 	.word	0x00000070
        /*05ac*/ 	.short	0x010a
        /*05ae*/ 	.byte	0xff
	.zero		1


	//   ....[76]....
        /*05b0*/ 	.word	0x00004930
        /*05b4*/ 	.word	0x00000000
        /*05b8*/ 	.word	0x00000000
        /*05bc*/ 	.short	0x0101
        /*05be*/ 	.byte	0xff
	.zero		1


	//   ....[77]....
        /*05c0*/ 	.word	0x00005390
        /*05c4*/ 	.word	0x00000003
        /*05c8*/ 	.word	0x00000040
        /*05cc*/ 	.short	0x010a
        /*05ce*/ 	.byte	0xff
	.zero		1


	//   ....[78]....
        /*05d0*/ 	.word	0x000053d0
        /*05d4*/ 	.word	0x000000cf
        /*05d8*/ 	.word	0x00000090
        /*05dc*/ 	.short	0x010a
        /*05de*/ 	.byte	0xff
	.zero		1


	//   ....[79]....
        /*05e0*/ 	.word	0x00005500
        /*05e4*/ 	.word	0x00000003
        /*05e8*/ 	.word	0x00000040
        /*05ec*/ 	.short	0x010a
        /*05ee*/ 	.byte	0xff
	.zero		1


	//   ....[80]....
        /*05f0*/ 	.word	0x00005660
        /*05f4*/ 	.word	0x00000000
        /*05f8*/ 	.word	0x00000000
        /*05fc*/ 	.short	0x0101
        /*05fe*/ 	.byte	0xff
	.zero		1


	//   ....[81]....
        /*0600*/ 	.word	0x000056c0
        /*0604*/ 	.word	0x000000cf
        /*0608*/ 	.word	0x00000090
        /*060c*/ 	.short	0x010a
        /*060e*/ 	.byte	0xff
	.zero		1


	//   ....[82]....
        /*0610*/ 	.word	0x00006a70
        /*0614*/ 	.word	0x000000d2
        /*0618*/ 	.word	0x00000040
        /*061c*/ 	.short	0x010a
        /*061e*/ 	.byte	0xff
	.zero		1


	//   ....[83]....
        /*0620*/ 	.word	0x00006b40
        /*0624*/ 	.word	0x000000d2
        /*0628*/ 	.word	0x00000040
        /*062c*/ 	.short	0x010a
        /*062e*/ 	.byte	0xff
	.zero		1


	//   ....[84]....
        /*0630*/ 	.word	0x00006c80
        /*0634*/ 	.word	0x00000003
        /*0638*/ 	.word	0x00000000
        /*063c*/ 	.short	0x0101
        /*063e*/ 	.byte	0xff
	.zero		1


	//   ....[85]....
        /*0640*/ 	.word	0x00007190
        /*0644*/ 	.word	0x000000ff
        /*0648*/ 	.word	0x00000000
        /*064c*/ 	.short	0x0101
        /*064e*/ 	.byte	0x05
	.zero		1


	//   ....[86]....
        /*0650*/ 	.word	0x00008110
        /*0654*/ 	.word	0x00000003
        /*0658*/ 	.word	0x000000e0
        /*065c*/ 	.short	0x010a
        /*065e*/ 	.byte	0xff
	.zero		1


	//   ....[87]....
        /*0660*/ 	.word	0x00008170
        /*0664*/ 	.word	0x00000002
        /*0668*/ 	.word	0x00000020
        /*066c*/ 	.short	0x010a
        /*066e*/ 	.byte	0xff
	.zero		1


	//   ....[88]....
        /*0670*/ 	.word	0x000081d0
        /*0674*/ 	.word	0x00000002
        /*0678*/ 	.word	0x00000020
        /*067c*/ 	.short	0x010a
        /*067e*/ 	.byte	0xff
	.zero		1


	//   ....[89]....
        /*0680*/ 	.word	0x00008220
        /*0684*/ 	.word	0x00000002
        /*0688*/ 	.word	0x00000070
        /*068c*/ 	.short	0x010a
        /*068e*/ 	.byte	0xff
	.zero		1


	//   ....[90]....
        /*0690*/ 	.word	0x00008280
        /*0694*/ 	.word	0x00000000
        /*0698*/ 	.word	0x00000000
        /*069c*/ 	.short	0x010a
        /*069e*/ 	.byte	0xff
	.zero		1


	//   ....[91]....
        /*06a0*/ 	.word	0x000082e0
        /*06a4*/ 	.word	0x00000000
        /*06a8*/ 	.word	0x00000000
        /*06ac*/ 	.short	0x010a
        /*06ae*/ 	.byte	0xff
	.zero		1


	//   ....[92]....
        /*06b0*/ 	.word	0x00008340
        /*06b4*/ 	.word	0x00000000
        /*06b8*/ 	.word	0x00000000
        /*06bc*/ 	.short	0x010a
        /*06be*/ 	.byte	0xff
	.zero		1


	//   ....[93]....
        /*06c0*/ 	.word	0x00008390
        /*06c4*/ 	.word	0x00000000
        /*06c8*/ 	.word	0x000000d0
        /*06cc*/ 	.short	0x010a
        /*06ce*/ 	.byte	0xff
	.zero		1


	//   ....[94]....
        /*06d0*/ 	.word	0x000083f0
        /*06d4*/ 	.word	0x00000000
        /*06d8*/ 	.word	0x00000080
        /*06dc*/ 	.short	0x010a
        /*06de*/ 	.byte	0xff
	.zero		1


	//   ....[95]....
        /*06e0*/ 	.word	0x00008440
        /*06e4*/ 	.word	0x00000000
        /*06e8*/ 	.word	0x00000070
        /*06ec*/ 	.short	0x010a
        /*06ee*/ 	.byte	0xff
	.zero		1


	//   ....[96]....
        /*06f0*/ 	.word	0x000084a0
        /*06f4*/ 	.word	0x00000000
        /*06f8*/ 	.word	0x00000080
        /*06fc*/ 	.short	0x010a
        /*06fe*/ 	.byte	0xff
	.zero		1


	//   ....[97]....
        /*0700*/ 	.word	0x000084f0
        /*0704*/ 	.word	0x00000000
        /*0708*/ 	.word	0x00000070
        /*070c*/ 	.short	0x010a
        /*070e*/ 	.byte	0xff
	.zero		1


	//   ....[98]....
        /*0710*/ 	.word	0x00008550
        /*0714*/ 	.word	0x00000003
        /*0718*/ 	.word	0x000000b0
        /*071c*/ 	.short	0x010a
        /*071e*/ 	.byte	0xff
	.zero		1


	//   ....[99]....
        /*0720*/ 	.word	0x000085b0
        /*0724*/ 	.word	0x00000000
        /*0728*/ 	.word	0x00000000
        /*072c*/ 	.short	0x010a
        /*072e*/ 	.byte	0xff
	.zero		1


	//   ....[100]....
        /*0730*/ 	.word	0x00008610
        /*0734*/ 	.word	0x00000000
        /*0738*/ 	.word	0x00000000
        /*073c*/ 	.short	0x010a
        /*073e*/ 	.byte	0xff
	.zero		1


	//   ....[101]....
        /*0740*/ 	.word	0x00008670
        /*0744*/ 	.word	0x00000000
        /*0748*/ 	.word	0x00000000
        /*074c*/ 	.short	0x010a
        /*074e*/ 	.byte	0xff
	.zero		1


	//   ....[102]....
        /*0750*/ 	.word	0x000086d0
        /*0754*/ 	.word	0x00000000
        /*0758*/ 	.word	0x00000000
        /*075c*/ 	.short	0x010a
        /*075e*/ 	.byte	0xff
	.zero		1


	//   ....[103]....
        /*0760*/ 	.word	0x00008730
        /*0764*/ 	.word	0x00000000
        /*0768*/ 	.word	0x00000000
        /*076c*/ 	.short	0x010a
        /*076e*/ 	.byte	0xff
	.zero		1


	//   ....[104]....
        /*0770*/ 	.word	0x00008780
        /*0774*/ 	.word	0x00000000
        /*0778*/ 	.word	0x00000070
        /*077c*/ 	.short	0x010a
        /*077e*/ 	.byte	0xff
	.zero		1


	//   ....[105]....
        /*0780*/ 	.word	0x000087e0
        /*0784*/ 	.word	0x00000000
        /*0788*/ 	.word	0x00000068
        /*078c*/ 	.short	0x010a
        /*078e*/ 	.byte	0xff
	.zero		1


	//   ....[106]....
        /*0790*/ 	.word	0x00008840
        /*0794*/ 	.word	0x00000003
        /*0798*/ 	.word	0x00000050
        /*079c*/ 	.short	0x010a
        /*079e*/ 	.byte	0xff
	.zero		1


	//   ....[107]....
        /*07a0*/ 	.word	0x000088a0
        /*07a4*/ 	.word	0x00000003
        /*07a8*/ 	.word	0x00000058
        /*07ac*/ 	.short	0x010a
        /*07ae*/ 	.byte	0xff
	.zero		1


	//   ....[108]....
        /*07b0*/ 	.word	0x00008900
        /*07b4*/ 	.word	0x00000000
        /*07b8*/ 	.word	0x00000050
        /*07bc*/ 	.short	0x010a
        /*07be*/ 	.byte	0xff
	.zero		1


	//   ....[109]....
        /*07c0*/ 	.word	0x00008950
        /*07c4*/ 	.word	0x00000000
        /*07c8*/ 	.word	0x00000070
        /*07cc*/ 	.short	0x010a
        /*07ce*/ 	.byte	0xff
	.zero		1


	//   ....[110]....
        /*07d0*/ 	.word	0x000089a0
        /*07d4*/ 	.word	0x00000003
        /*07d8*/ 	.word	0x00000040
        /*07dc*/ 	.short	0x010a
        /*07de*/ 	.byte	0xff
	.zero		1


	//   ....[111]....
        /*07e0*/ 	.word	0x000089f0
        /*07e4*/ 	.word	0x000000cf
        /*07e8*/ 	.word	0x00000090
        /*07ec*/ 	.short	0x010a
        /*07ee*/ 	.byte	0xff
	.zero		1


	//   ....[112]....
        /*07f0*/ 	.word	0x00008a40
        /*07f4*/ 	.word	0x000000d2
        /*07f8*/ 	.word	0x00000040
        /*07fc*/ 	.short	0x010a
        /*07fe*/ 	.byte	0xff
	.zero		1


	//----- nvinfo : EIATTR_NUM_MBARRIERS
	.align		4
.L_47:
        /*0800*/ 	.byte	0x03, 0x38
        /*0802*/ 	.short	0x001e


	//----- nvinfo : EIATTR_EXIT_INSTR_OFFSETS
	.align		4
        /*0804*/ 	.byte	0x04, 0x1c
        /*0806*/ 	.short	(.L_49 - .L_48)


	//   ....[0]....
.L_48:
        /*0808*/ 	.word	0x000024a0


	//   ....[1]....
        /*080c*/ 	.word	0x00002990


	//   ....[2]....
        /*0810*/ 	.word	0x000029f0


	//   ....[3]....
        /*0814*/ 	.word	0x00003810


	//   ....[4]....
        /*0818*/ 	.word	0x00004520


	//   ....[5]....
        /*081c*/ 	.word	0x00004560


	//   ....[6]....
        /*0820*/ 	.word	0x00008100


	//----- nvinfo : EIATTR_MAX_THREADS
	.align		4
.L_49:
        /*0824*/ 	.byte	0x04, 0x05
        /*0826*/ 	.short	(.L_51 - .L_50)
.L_50:
        /*0828*/ 	.word	0x00000100
        /*082c*/ 	.word	0x00000001
        /*0830*/ 	.word	0x00000001


	//----- nvinfo : EIATTR_CRS_STACK_SIZE
	.align		4
.L_51:
        /*0834*/ 	.byte	0x04, 0x1e
        /*0836*/ 	.short	(.L_53 - .L_52)
.L_52:
        /*0838*/ 	.word	0x00000000


	//----- nvinfo : EIATTR_CBANK_PARAM_SIZE
	.align		4
.L_53:
        /*083c*/ 	.byte	0x03, 0x19
        /*083e*/ 	.short	0x0800


	//----- nvinfo : EIATTR_PARAM_CBANK
	.align		4
        /*0840*/ 	.byte	0x04, 0x0a
        /*0842*/ 	.short	(.L_55 - .L_54)
	.align		4
.L_54:
        /*0844*/ 	.word	index@(.nv.constant0._ZN7cutlass13device_kernelINS_4gemm6kernel13GemmUniversalIN4cute5tupleIJiiiiEEENS1_10collective13CollectiveMmaINS1_35MainloopSm100TmaUmmaWarpSpecializedILi4ELi2ELi4ENS5_IJNS4_1CILi1EEESB_SB_EEEEENS5_IJNSA_ILi128EEESE_NSA_ILi64EEEEEENS_12float_e5m2_tENS5_IJlSB_lEEESH_SI_NS4_8TiledMMAINS4_8MMA_AtomIJNS4_10MMA_TraitsINS4_19SM100_MMA_F8F6F4_SSEJSH_SH_fSE_SE_NS4_17integral_constantINS4_4UMMA5MajorELSP_0EEESQ_NSN_INSO_7ScaleInELSR_0EEESS_EEEEEENS4_6LayoutISC_NS5_IJNSA_ILi0EEESW_SW_EEEEENS5_IJNS4_10UnderscoreESZ_SZ_EEEEENS4_13SM90_TMA_LOADENS4_14ComposedLayoutINS4_7SwizzleILi2ELi4ELi3EEENS4_18smem_ptr_flag_bitsILi8EEENSV_INS5_IJNSA_ILi8EEESF_EEENS5_IJSF_SB_EEEEEEEvNS4_8identityES12_S1C_vS1D_EENS_8epilogue10collective18CollectiveEpilogueINS1F_23Sm100TmaWarpSpecializedILi2ELi2ELi64ELb0ELb0EEEJSG_NS5_IJNSV_ISE_SB_EENSV_ISF_SB_EEEEESH_SI_SH_SI_NS1F_6fusion15FusionCallbacksIS1J_NS1N_17LinearCombinationISH_fSH_fLNS_15FloatRoundStyleE2EEESG_S1M_JEEENS4_5SM1004TMEM4LOAD26SM100_TMEM_LOAD_32dp32b64xES12_S1C_NS4_39AutoVectorizingCopyWithAssumedAlignmentILi128EEENS4_14SM90_TMA_STOREES1C_S1Y_S1Y_EEEvvEEEEvNT_6ParamsE)
        /*0848*/ 	.short	0x0380
        /*084a*/ 	.short	0x0800


	//----- nvinfo : EIATTR_SW_WAR
	.align		4
.L_55:
        /*084c*/ 	.byte	0x04, 0x36
        /*084e*/ 	.short	(.L_57 - .L_56)
.L_56:
        /*0850*/ 	.word	0x00000008
.L_57:


//--------------------- .nv.callgraph             --------------------------
	.section	.nv.callgraph,"",@"SHT_CUDA_CALLGRAPH"
	.align	4
	.sectionentsize	8
	.align		4
        /*0000*/ 	.word	0x00000000
	.align		4
        /*0004*/ 	.word	0xffffffff
	.align		4
        /*0008*/ 	.word	index@(_ZN7cutlass13device_kernelINS_4gemm6kernel13GemmUniversalIN4cute5tupleIJiiiiEEENS1_10collective13CollectiveMmaINS1_35MainloopSm100TmaUmmaWarpSpecializedILi4ELi2ELi4ENS5_IJNS4_1CILi1EEESB_SB_EEEEENS5_IJNSA_ILi128EEESE_NSA_ILi64EEEEEENS_12float_e5m2_tENS5_IJlSB_lEEESH_SI_NS4_8TiledMMAINS4_8MMA_AtomIJNS4_10MMA_TraitsINS4_19SM100_MMA_F8F6F4_SSEJSH_SH_fSE_SE_NS4_17integral_constantINS4_4UMMA5MajorELSP_0EEESQ_NSN_INSO_7ScaleInELSR_0EEESS_EEEEEENS4_6LayoutISC_NS5_IJNSA_ILi0EEESW_SW_EEEEENS5_IJNS4_10UnderscoreESZ_SZ_EEEEENS4_13SM90_TMA_LOADENS4_14ComposedLayoutINS4_7SwizzleILi2ELi4ELi3EEENS4_18smem_ptr_flag_bitsILi8EEENSV_INS5_IJNSA_ILi8EEESF_EEENS5_IJSF_SB_EEEEEEEvNS4_8identityES12_S1C_vS1D_EENS_8epilogue10collective18CollectiveEpilogueINS1F_23Sm100TmaWarpSpecializedILi2ELi2ELi64ELb0ELb0EEEJSG_NS5_IJNSV_ISE_SB_EENSV_ISF_SB_EEEEESH_SI_SH_SI_NS1F_6fusion15FusionCallbacksIS1J_NS1N_17LinearCombinationISH_fSH_fLNS_15FloatRoundStyleE2EEESG_S1M_JEEENS4_5SM1004TMEM4LOAD26SM100_TMEM_LOAD_32dp32b64xES12_S1C_NS4_39AutoVectorizingCopyWithAssumedAlignmentILi128EEENS4_14SM90_TMA_STOREES1C_S1Y_S1Y_EEEvvEEEEvNT_6ParamsE)
	.align		4
        /*000c*/ 	.word	index@(__assertfail)
	.align		4
        /*0010*/ 	.word	0x00000000
	.align		4
        /*0014*/ 	.word	0xfffffffe
	.align		4
        /*0018*/ 	.word	0x00000000
	.align		4
        /*001c*/ 	.word	0xfffffffd
	.align		4
        /*0020*/ 	.word	0x00000000
	.align		4
        /*0024*/ 	.word	0xfffffffc


//--------------------- .nv.constant4             --------------------------
	.section	.nv.constant4,"a",@progbits
	.align	8
	.align		8
.nv.constant4:
        /*0000*/ 	.dword	__assertfail
	.align		8
        /*0008*/ 	.dword	__unnamed_1
	.align		8
        /*0010*/ 	.dword	__unnamed_2
	.align		8
        /*0018*/ 	.dword	_ZN40_INTERNAL_c94c3bb1_4_k_cu_2bcff61b_148694cuda3std3__45__cpo5beginE
	.align		8
        /*0020*/ 	.dword	_ZN40_INTERNAL_c94c3bb1_4_k_cu_2bcff61b_148694cuda3std3__45__cpo3endE
	.align		8
        /*0028*/ 	.dword	_ZN40_INTERNAL_c94c3bb1_4_k_cu_2bcff61b_148694cuda3std3__45__cpo6cbeginE
	.align		8
        /*0030*/ 	.dword	_ZN40_INTERNAL_c94c3bb1_4_k_cu_2bcff61b_148694cuda3std3__45__cpo4cendE
	.align		8
        /*0038*/ 	.dword	_ZN40_INTERNAL_c94c3bb1_4_k_cu_2bcff61b_148694cuda3std3__442_GLOBAL__N__c94c3bb1_4_k_cu_2bcff61b_148696ignoreE
	.align		8
        /*0040*/ 	.dword	_ZN40_INTERNAL_c94c3bb1_4_k_cu_2bcff61b_148694cuda3std3__419piecewise_constructE
	.align		8
        /*0048*/ 	.dword	_ZN40_INTERNAL_c94c3bb1_4_k_cu_2bcff61b_148694cuda3std3__48in_placeE
	.align		8
        /*0050*/ 	.dword	_ZN40_INTERNAL_c94c3bb1_4_k_cu_2bcff61b_148694cuda3std6ranges3__45__cpo4swapE
	.align		8
        /*0058*/ 	.dword	_ZN40_INTERNAL_c94c3bb1_4_k_cu_2bcff61b_148694cuda3std6ranges3__45__cpo9iter_moveE
	.align		8
        /*0060*/ 	.dword	_ZN40_INTERNAL_c94c3bb1_4_k_cu_2bcff61b_148694cute7productE
	.align		8
        /*0068*/ 	.dword	_ZN40_INTERNAL_c94c3bb1_4_k_cu_2bcff61b_148694cute1_E
	.align		8
        /*0070*/ 	.dword	$str$25
	.align		8
        /*0078*/ 	.dword	$str$26
	.align		8
        /*0080*/ 	.dword	$str$27
	.align		8
        /*0088*/ 	.dword	$str$28


//--------------------- .text._ZN7cutlass13device_kernelINS_4gemm6kernel13GemmUniversalIN4cute5tupleIJiiiiEEENS1_10collective13CollectiveMmaINS1_35MainloopSm100TmaUmmaWarpSpecializedILi4ELi2ELi4ENS5_IJNS4_1CILi1EEESB_SB_EEEEENS5_IJNSA_ILi128EEESE_NSA_ILi64EEEEEENS_12float_e5m2_tENS5_IJlSB_lEEESH_SI_NS4_8TiledMMAINS4_8MMA_AtomIJNS4_10MMA_TraitsINS4_19SM100_MMA_F8F6F4_SSEJSH_SH_fSE_SE_NS4_17integral_constantINS4_4UMMA5MajorELSP_0EEESQ_NSN_INSO_7ScaleInELSR_0EEESS_EEEEEENS4_6LayoutISC_NS5_IJNSA_ILi0EEESW_SW_EEEEENS5_IJNS4_10UnderscoreESZ_SZ_EEEEENS4_13SM90_TMA_LOADENS4_14ComposedLayoutINS4_7SwizzleILi2ELi4ELi3EEENS4_18smem_ptr_flag_bitsILi8EEENSV_INS5_IJNSA_ILi8EEESF_EEENS5_IJSF_SB_EEEEEEEvNS4_8identityES12_S1C_vS1D_EENS_8epilogue10collective18CollectiveEpilogueINS1F_23Sm100TmaWarpSpecializedILi2ELi2ELi64ELb0ELb0EEEJSG_NS5_IJNSV_ISE_SB_EENSV_ISF_SB_EEEEESH_SI_SH_SI_NS1F_6fusion15FusionCallbacksIS1J_NS1N_17LinearCombinationISH_fSH_fLNS_15FloatRoundStyleE2EEESG_S1M_JEEENS4_5SM1004TMEM4LOAD26SM100_TMEM_LOAD_32dp32b64xES12_S1C_NS4_39AutoVectorizingCopyWithAssumedAlignmentILi128EEENS4_14SM90_TMA_STOREES1C_S1Y_S1Y_EEEvvEEEEvNT_6ParamsE --------------------------
	.section	.text._ZN7cutlass13device_kernelINS_4gemm6kernel13GemmUniversalIN4cute5tupleIJiiiiEEENS1_10collective13CollectiveMmaINS1_35MainloopSm100TmaUmmaWarpSpecializedILi4ELi2ELi4ENS5_IJNS4_1CILi1EEESB_SB_EEEEENS5_IJNSA_ILi128EEESE_NSA_ILi64EEEEEENS_12float_e5m2_tENS5_IJlSB_lEEESH_SI_NS4_8TiledMMAINS4_8MMA_AtomIJNS4_10MMA_TraitsINS4_19SM100_MMA_F8F6F4_SSEJSH_SH_fSE_SE_NS4_17integral_constantINS4_4UMMA5MajorELSP_0EEESQ_NSN_INSO_7ScaleInELSR_0EEESS_EEEEEENS4_6LayoutISC_NS5_IJNSA_ILi0EEESW_SW_EEEEENS5_IJNS4_10UnderscoreESZ_SZ_EEEEENS4_13SM90_TMA_LOADENS4_14ComposedLayoutINS4_7SwizzleILi2ELi4ELi3EEENS4_18smem_ptr_flag_bitsILi8EEENSV_INS5_IJNSA_ILi8EEESF_EEENS5_IJSF_SB_EEEEEEEvNS4_8identityES12_S1C_vS1D_EENS_8epilogue10collective18CollectiveEpilogueINS1F_23Sm100TmaWarpSpecializedILi2ELi2ELi64ELb0ELb0EEEJSG_NS5_IJNSV_ISE_SB_EENSV_ISF_SB_EEEEESH_SI_SH_SI_NS1F_6fusion15FusionCallbacksIS1J_NS1N_17LinearCombinationISH_fSH_fLNS_15FloatRoundStyleE2EEESG_S1M_JEEENS4_5SM1004TMEM4LOAD26SM100_TMEM_LOAD_32dp32b64xES12_S1C_NS4_39AutoVectorizingCopyWithAssumedAlignmentILi128EEENS4_14SM90_TMA_STOREES1C_S1Y_S1Y_EEEvvEEEEvNT_6ParamsE,"ax",@progbits
	.align	128
.text._ZN7cutlass13device_kernelINS_4gemm6kernel13GemmUniversalIN4cute5tupleIJiiiiEEENS1_10collective13CollectiveMmaINS1_35MainloopSm100TmaUmmaWarpSpecializedILi4ELi2ELi4ENS5_IJNS4_1CILi1EEESB_SB_EEEEENS5_IJNSA_ILi128EEESE_NSA_ILi64EEEEEENS_12float_e5m2_tENS5_IJlSB_lEEESH_SI_NS4_8TiledMMAINS4_8MMA_AtomIJNS4_10MMA_TraitsINS4_19SM100_MMA_F8F6F4_SSEJSH_SH_fSE_SE_NS4_17integral_constantINS4_4UMMA5MajorELSP_0EEESQ_NSN_INSO_7ScaleInELSR_0EEESS_EEEEEENS4_6LayoutISC_NS5_IJNSA_ILi0EEESW_SW_EEEEENS5_IJNS4_10UnderscoreESZ_SZ_EEEEENS4_13SM90_TMA_LOADENS4_14ComposedLayoutINS4_7SwizzleILi2ELi4ELi3EEENS4_18smem_ptr_flag_bitsILi8EEENSV_INS5_IJNSA_ILi8EEESF_EEENS5_IJSF_SB_EEEEEEEvNS4_8identityES12_S1C_vS1D_EENS_8epilogue10collective18CollectiveEpilogueINS1F_23Sm100TmaWarpSpecializedILi2ELi2ELi64ELb0ELb0EEEJSG_NS5_IJNSV_ISE_SB_EENSV_ISF_SB_EEEEESH_SI_SH_SI_NS1F_6fusion15FusionCallbacksIS1J_NS1N_17LinearCombinationISH_fSH_fLNS_15FloatRoundStyleE2EEESG_S1M_JEEENS4_5SM1004TMEM4LOAD26SM100_TMEM_LOAD_32dp32b64xES12_S1C_NS4_39AutoVectorizingCopyWithAssumedAlignmentILi128EEENS4_14SM90_TMA_STOREES1C_S1Y_S1Y_EEEvvEEEEvNT_6ParamsE:
        .type           _ZN7cutlass13device_kernelINS_4gemm6kernel13GemmUniversalIN4cute5tupleIJiiiiEEENS1_10collective13CollectiveMmaINS1_35MainloopSm100TmaUmmaWarpSpecializedILi4ELi2ELi4ENS5_IJNS4_1CILi1EEESB_SB_EEEEENS5_IJNSA_ILi128EEESE_NSA_ILi64EEEEEENS_12float_e5m2_tENS5_IJlSB_lEEESH_SI_NS4_8TiledMMAINS4_8MMA_AtomIJNS4_10MMA_TraitsINS4_19SM100_MMA_F8F6F4_SSEJSH_SH_fSE_SE_NS4_17integral_constantINS4_4UMMA5MajorELSP_0EEESQ_NSN_INSO_7ScaleInELSR_0EEESS_EEEEEENS4_6LayoutISC_NS5_IJNSA_ILi0EEESW_SW_EEEEENS5_IJNS4_10UnderscoreESZ_SZ_EEEEENS4_13SM90_TMA_LOADENS4_14ComposedLayoutINS4_7SwizzleILi2ELi4ELi3EEENS4_18smem_ptr_flag_bitsILi8EEENSV_INS5_IJNSA_ILi8EEESF_EEENS5_IJSF_SB_EEEEEEEvNS4_8identityES12_S1C_vS1D_EENS_8epilogue10collective18CollectiveEpilogueINS1F_23Sm100TmaWarpSpecializedILi2ELi2ELi64ELb0ELb0EEEJSG_NS5_IJNSV_ISE_SB_EENSV_ISF_SB_EEEEESH_SI_SH_SI_NS1F_6fusion15FusionCallbacksIS1J_NS1N_17LinearCombinationISH_fSH_fLNS_15FloatRoundStyleE2EEESG_S1M_JEEENS4_5SM1004TMEM4LOAD26SM100_TMEM_LOAD_32dp32b64xES12_S1C_NS4_39AutoVectorizingCopyWithAssumedAlignmentILi128EEENS4_14SM90_TMA_STOREES1C_S1Y_S1Y_EEEvvEEEEvNT_6ParamsE,@function
        .size           _ZN7cutlass13device_kernelINS_4gemm6kernel13GemmUniversalIN4cute5tupleIJiiiiEEENS1_10collective13CollectiveMmaINS1_35MainloopSm100TmaUmmaWarpSpecializedILi4ELi2ELi4ENS5_IJNS4_1CILi1EEESB_SB_EEEEENS5_IJNSA_ILi128EEESE_NSA_ILi64EEEEEENS_12float_e5m2_tENS5_IJlSB_lEEESH_SI_NS4_8TiledMMAINS4_8MMA_AtomIJNS4_10MMA_TraitsINS4_19SM100_MMA_F8F6F4_SSEJSH_SH_fSE_SE_NS4_17integral_constantINS4_4UMMA5MajorELSP_0EEESQ_NSN_INSO_7ScaleInELSR_0EEESS_EEEEEENS4_6LayoutISC_NS5_IJNSA_ILi0EEESW_SW_EEEEENS5_IJNS4_10UnderscoreESZ_SZ_EEEEENS4_13SM90_TMA_LOADENS4_14ComposedLayoutINS4_7SwizzleILi2ELi4ELi3EEENS4_18smem_ptr_flag_bitsILi8EEENSV_INS5_IJNSA_ILi8EEESF_EEENS5_IJSF_SB_EEEEEEEvNS4_8identityES12_S1C_vS1D_EENS_8epilogue10collective18CollectiveEpilogueINS1F_23Sm100TmaWarpSpecializedILi2ELi2ELi64ELb0ELb0EEEJSG_NS5_IJNSV_ISE_SB_EENSV_ISF_SB_EEEEESH_SI_SH_SI_NS1F_6fusion15FusionCallbacksIS1J_NS1N_17LinearCombinationISH_fSH_fLNS_15FloatRoundStyleE2EEESG_S1M_JEEENS4_5SM1004TMEM4LOAD26SM100_TMEM_LOAD_32dp32b64xES12_S1C_NS4_39AutoVectorizingCopyWithAssumedAlignmentILi128EEENS4_14SM90_TMA_STOREES1C_S1Y_S1Y_EEEvvEEEEvNT_6ParamsE,(.L_x_143 - _ZN7cutlass13device_kernelINS_4gemm6kernel13GemmUniversalIN4cute5tupleIJiiiiEEENS1_10collective13CollectiveMmaINS1_35MainloopSm100TmaUmmaWarpSpecializedILi4ELi2ELi4ENS5_IJNS4_1CILi1EEESB_SB_EEEEENS5_IJNSA_ILi128EEESE_NSA_ILi64EEEEEENS_12float_e5m2_tENS5_IJlSB_lEEESH_SI_NS4_8TiledMMAINS4_8MMA_AtomIJNS4_10MMA_TraitsINS4_19SM100_MMA_F8F6F4_SSEJSH_SH_fSE_SE_NS4_17integral_constantINS4_4UMMA5MajorELSP_0EEESQ_NSN_INSO_7ScaleInELSR_0EEESS_EEEEEENS4_6LayoutISC_NS5_IJNSA_ILi0EEESW_SW_EEEEENS5_IJNS4_10UnderscoreESZ_SZ_EEEEENS4_13SM90_TMA_LOADENS4_14ComposedLayoutINS4_7SwizzleILi2ELi4ELi3EEENS4_18smem_ptr_flag_bitsILi8EEENSV_INS5_IJNSA_ILi8EEESF_EEENS5_IJSF_SB_EEEEEEEvNS4_8identityES12_S1C_vS1D_EENS_8epilogue10collective18CollectiveEpilogueINS1F_23Sm100TmaWarpSpecializedILi2ELi2ELi64ELb0ELb0EEEJSG_NS5_IJNSV_ISE_SB_EENSV_ISF_SB_EEEEESH_SI_SH_SI_NS1F_6fusion15FusionCallbacksIS1J_NS1N_17LinearCombinationISH_fSH_fLNS_15FloatRoundStyleE2EEESG_S1M_JEEENS4_5SM1004TMEM4LOAD26SM100_TMEM_LOAD_32dp32b64xES12_S1C_NS4_39AutoVectorizingCopyWithAssumedAlignmentILi128EEENS4_14SM90_TMA_STOREES1C_S1Y_S1Y_EEEvvEEEEvNT_6ParamsE)
        .other          _ZN7cutlass13device_kernelINS_4gemm6kernel13GemmUniversalIN4cute5tupleIJiiiiEEENS1_10collective13CollectiveMmaINS1_35MainloopSm100TmaUmmaWarpSpecializedILi4ELi2ELi4ENS5_IJNS4_1CILi1EEESB_SB_EEEEENS5_IJNSA_ILi128EEESE_NSA_ILi64EEEEEENS_12float_e5m2_tENS5_IJlSB_lEEESH_SI_NS4_8TiledMMAINS4_8MMA_AtomIJNS4_10MMA_TraitsINS4_19SM100_MMA_F8F6F4_SSEJSH_SH_fSE_SE_NS4_17integral_constantINS4_4UMMA5MajorELSP_0EEESQ_NSN_INSO_7ScaleInELSR_0EEESS_EEEEEENS4_6LayoutISC_NS5_IJNSA_ILi0EEESW_SW_EEEEENS5_IJNS4_10UnderscoreESZ_SZ_EEEEENS4_13SM90_TMA_LOADENS4_14ComposedLayoutINS4_7SwizzleILi2ELi4ELi3EEENS4_18smem_ptr_flag_bitsILi8EEENSV_INS5_IJNSA_ILi8EEESF_EEENS5_IJSF_SB_EEEEEEEvNS4_8identityES12_S1C_vS1D_EENS_8epilogue10collective18CollectiveEpilogueINS1F_23Sm100TmaWarpSpecializedILi2ELi2ELi64ELb0ELb0EEEJSG_NS5_IJNSV_ISE_SB_EENSV_ISF_SB_EEEEESH_SI_SH_SI_NS1F_6fusion15FusionCallbacksIS1J_NS1N_17LinearCombinationISH_fSH_fLNS_15FloatRoundStyleE2EEESG_S1M_JEEENS4_5SM1004TMEM4LOAD26SM100_TMEM_LOAD_32dp32b64xES12_S1C_NS4_39AutoVectorizingCopyWithAssumedAlignmentILi128EEENS4_14SM90_TMA_STOREES1C_S1Y_S1Y_EEEvvEEEEvNT_6ParamsE,@"STO_CUDA_ENTRY STV_DEFAULT"
_ZN7cutlass13device_kernelINS_4gemm6kernel13GemmUniversalIN4cute5tupleIJiiiiEEENS1_10collective13CollectiveMmaINS1_35MainloopSm100TmaUmmaWarpSpecializedILi4ELi2ELi4ENS5_IJNS4_1CILi1EEESB_SB_EEEEENS5_IJNSA_ILi128EEESE_NSA_ILi64EEEEEENS_12float_e5m2_tENS5_IJlSB_lEEESH_SI_NS4_8TiledMMAINS4_8MMA_AtomIJNS4_10MMA_TraitsINS4_19SM100_MMA_F8F6F4_SSEJSH_SH_fSE_SE_NS4_17integral_constantINS4_4UMMA5MajorELSP_0EEESQ_NSN_INSO_7ScaleInELSR_0EEESS_EEEEEENS4_6LayoutISC_NS5_IJNSA_ILi0EEESW_SW_EEEEENS5_IJNS4_10UnderscoreESZ_SZ_EEEEENS4_13SM90_TMA_LOADENS4_14ComposedLayoutINS4_7SwizzleILi2ELi4ELi3EEENS4_18smem_ptr_flag_bitsILi8EEENSV_INS5_IJNSA_ILi8EEESF_EEENS5_IJSF_SB_EEEEEEEvNS4_8identityES12_S1C_vS1D_EENS_8epilogue10collective18CollectiveEpilogueINS1F_23Sm100TmaWarpSpecializedILi2ELi2ELi64ELb0ELb0EEEJSG_NS5_IJNSV_ISE_SB_EENSV_ISF_SB_EEEEESH_SI_SH_SI_NS1F_6fusion15FusionCallbacksIS1J_NS1N_17LinearCombinationISH_fSH_fLNS_15FloatRoundStyleE2EEESG_S1M_JEEENS4_5SM1004TMEM4LOAD26SM100_TMEM_LOAD_32dp32b64xES12_S1C_NS4_39AutoVectorizingCopyWithAssumedAlignmentILi128EEENS4_14SM90_TMA_STOREES1C_S1Y_S1Y_EEEvvEEEEvNT_6ParamsE:
[----:B------:R-:W1:Y:S01]  /*0000*/  LDC R1, c[0x0][0x37c] ;  /* 0x0000df00ff017b82 */ /* 0x000e620000000800 */
[----:B------:R-:W2:Y:S01]  /*0010*/  S2R R189, SR_TID.X ;  /* 0x0000000000bd7919 */ /* 0x000ea20000002100 */
[----:B------:R-:W3:Y:S01]  /*0020*/  LDCU.64 UR4, c[0x0][0x890] ;  /* 0x00011200ff0477ac */ /* 0x000ee20008000a00 */
[----:B------:R-:W-:Y:S02]  /*0030*/  PRMT R171, RZ, 0x7610, R171 ;  /* 0x00007610ffab7816 */ /* 0x000fe400000000ab */
[----:B------:R-:W-:Y:S01]  /*0040*/  ELECT P5, URZ, PT ;  /* 0x0000000000ff782f */ /* 0x000fe200038a0000 */
[----:B------:R-:W4:Y:S01]  /*0050*/  LDCU.64 UR46, c[0x0][0x358] ;  /* 0x00006b00ff2e77ac */ /* 0x000f220008000a00 */
[----:B---3--:R-:W-:-:S04]  /*0060*/  UISETP.NE.U32.AND UP0, UPT, UR4, URZ, UPT ;  /* 0x000000ff0400728c */ /* 0x008fc8000bf05070 */
[----:B------:R-:W-:Y:S01]  /*0070*/  UISETP.NE.AND.EX UP0, UPT, UR5, URZ, UPT, UP0 ;  /* 0x000000ff0500728c */ /* 0x000fe2000bf05300 */
[----:B--2---:R-:W-:-:S05]  /*0080*/  SHF.R.U32.HI R173, RZ, 0x5, R189 ;  /* 0x00000005ffad7819 */ /* 0x004fca00000116bd */
[----:B------:R-:W2:Y:S02]  /*0090*/  SHFL.IDX PT, R0, R173, RZ, 0x1f ;  /* 0x00001fffad007589 */ /* 0x000ea400000e0000 */
[----:B--2---:R-:W-:Y:S01]  /*00a0*/  R2UR UR8, R0 ;  /* 0x00000000000872ca */ /* 0x004fe200000e0000 */
[----:B-1--4-:R-:W-:-:S14]  /*00b0*/  BRA.U UP0, `(.L_x_0) ;  /* 0x00000001002c7547 */ /* 0x012fdc000b800000 */
[----:B------:R-:W1:Y:S02]  /*00c0*/  LDCU.64 UR6, c[0x0][0x888] ;  /* 0x00011100ff0677ac */ /* 0x000e640008000a00 */
[----:B-1----:R-:W-:-:S04]  /*00d0*/  UISETP.NE.U32.AND UP0, UPT, UR6, URZ, UPT ;  /* 0x000000ff0600728c */ /* 0x002fc8000bf05070 */
[----:B------:R-:W-:-:S09]  /*00e0*/  UISETP.NE.AND.EX UP0, UPT, UR7, URZ, UPT, UP0 ;  /* 0x000000ff0700728c */ /* 0x000fd2000bf05300 */
[----:B------:R-:W-:Y:S05]  /*00f0*/  BRA.U !UP0, `(.L_x_1) ;  /* 0x0000000108107547 */ /* 0x000fea000b800000 */
[----:B------:R-:W1:Y:S02]  /*0100*/  LDC.64 R2, c[0x0][0x888] ;  /* 0x00022200ff027b82 */ /* 0x000e640000000a00 */
[----:B-1----:R1:W5:Y:S01]  /*0110*/  LDG.E R81, desc[UR46][R2.64] ;  /* 0x0000002e02517981 */ /* 0x002362000c1e1900 */
[----:B------:R-:W-:Y:S01]  /*0120*/  HFMA2 R171, -RZ, RZ, 0, 5.9604644775390625e-08 ;  /* 0x00000001ffab7431 */ /* 0x000fe200000001ff */
[----:B------:R-:W-:Y:S05]  /*0130*/  BRA `(.L_x_0) ;  /* 0x00000000000c7947 */ /* 0x000fea0003800000 */
.L_x_1:
[----:B------:R-:W1:Y:S01]  /*0140*/  LDCU UR6, c[0x0][0x880] ;  /* 0x00011000ff0677ac */ /* 0x000e620008000800 */
[----:B------:R-:W-:Y:S01]  /*0150*/  HFMA2 R171, -RZ, RZ, 0, 5.9604644775390625e-08 ;  /* 0x00000001ffab7431 */ /* 0x000fe200000001ff */
[----:B-1----:R-:W-:-:S07]  /*0160*/  MOV R81, UR6 ;  /* 0x0000000600517c02 */ /* 0x002fce0008000f00 */
.L_x_0:
[----:B------:R-:W2:Y:S02]  /*0170*/  LDCU.64 UR6, c[0x0][0x8b0] ;  /* 0x00011600ff0677ac */ /* 0x000ea40008000a00 */
[----:B--2---:R-:W-:-:S04]  /*0180*/  UISETP.NE.U32.AND UP0, UPT, UR6, URZ, UPT ;  /* 0x000000ff0600728c */ /* 0x004fc8000bf05070 */
[----:B------:R-:W-:-:S09]  /*0190*/  UISETP.NE.AND.EX UP0, UPT, UR7, URZ, UPT, UP0 ;  /* 0x000000ff0700728c */ /* 0x000fd2000bf05300 */
[----:B------:R-:W-:Y:S05]  /*01a0*/  BRA.U UP0, `(.L_x_2) ;  /* 0x0000000100247547 */ /* 0x000fea000b800000 */
[----:B------:R-:W2:Y:S02]  /*01b0*/  LDCU.64 UR6, c[0x0][0x8a8] ;  /* 0x00011500ff0677ac */ /* 0x000ea40008000a00 */
[----:B--2---:R-:W-:-:S04]  /*01c0*/  UISETP.NE.U32.AND UP0, UPT, UR6, URZ, UPT ;  /* 0x000000ff0600728c */ /* 0x004fc8000bf05070 */
[----:B------:R-:W-:-:S09]  /*01d0*/  UISETP.NE.AND.EX UP0, UPT, UR7, URZ, UPT, UP0 ;  /* 0x000000ff0700728c */ /* 0x000fd2000bf05300 */
[----:B------:R-:W-:Y:S05]  /*01e0*/  BRA.U !UP0, `(.L_x_3) ;  /* 0x00000001080c7547 */ /* 0x000fea000b800000 */
[----:B------:R-:W2:Y:S02]  /*01f0*/  LDC.64 R78, c[0x0][0x8a8] ;  /* 0x00022a00ff4e7b82 */ /* 0x000ea40000000a00 */
[----:B--2---:R2:W5:Y:S01]  /*0200*/  LDG.E R78, desc[UR46][R78.64] ;  /* 0x0000002e4e4e7981 */ /* 0x004562000c1e1900 */
[----:B------:R-:W-:Y:S05]  /*0210*/  BRA `(.L_x_2) ;  /* 0x0000000000087947 */ /* 0x000fea0003800000 */
.L_x_3:
[----:B------:R-:W2:Y:S02]  /*0220*/  LDCU UR6, c[0x0][0x8a0] ;  /* 0x00011400ff0677ac */ /* 0x000ea40008000800 */
[----:B--2---:R-:W-:Y:S02]  /*0230*/  MOV R78, UR6 ;  /* 0x00000006004e7c02 */ /* 0x004fe40008000f00 */
.L_x_2:
[----:B------:R-:W-:Y:S01]  /*0240*/  IMAD.U32 R0, RZ, RZ, UR8 ;  /* 0x00000008ff007e24 */ /* 0x000fe2000f8e00ff */
[----:B------:R-:W-:Y:S04]  /*0250*/  BSSY.RECONVERGENT B0, `(.L_x_4) ;  /* 0x000000c000007945 */ /* 0x000fe80003800200 */
[C---:B------:R-:W-:Y:S02]  /*0260*/  ISETP.NE.OR P1, PT, R0.reuse, 0x1, !P5 ;  /* 0x000000010000780c */ /* 0x040fe40006f25670 */
[----:B------:R-:W-:-:S11]  /*0270*/  ISETP.NE.OR P0, PT, R0, 0x3, !P5 ;  /* 0x000000030000780c */ /* 0x000fd60006f05670 */
[----:B------:R-:W-:Y:S05]  /*0280*/  @P1 BRA `(.L_x_5) ;  /* 0x0000000000201947 */ /* 0x000fea0003800000 */
[----:B------:R-:W3:Y:S02]  /*0290*/  LDCU.64 UR6, c[0x0][0x348] ;  /* 0x00006900ff0677ac */ /* 0x000ee40008000a00 */
[----:B---3--:R-:W-:Y:S02]  /*02a0*/  UIADD3 UR10, UP1, UPT, UR6, 0x80, URZ ;  /* 0x00000080060a7890 */ /* 0x008fe4000ff3e0ff */
[----:B------:R-:W-:Y:S02]  /*02b0*/  UIADD3 UR6, UP0, UPT, UR6, 0x180, URZ ;  /* 0x0000018006067890 */ /* 0x000fe4000ff1e0ff */
[----:B------:R-:W-:Y:S02]  /*02c0*/  UIADD3.X UR11, UPT, UPT, URZ, UR7, URZ, UP1, !UPT ;  /* 0x00000007ff0b7290 */ /* 0x000fe40008ffe4ff */
[----:B------:R-:W-:-:S07]  /*02d0*/  UIADD3.X UR7, UPT, UPT, URZ, UR7, URZ, UP0, !UPT ;  /* 0x00000007ff077290 */ /* 0x000fce00087fe4ff */
[----:B------:R3:W-:Y:S02]  /*02e0*/  UTMACCTL.PF [UR10] ;  /* 0x000000000a0079b9 */ /* 0x0007e40008040000 */
[----:B------:R3:W-:Y:S02]  /*02f0*/  UTMACCTL.PF [UR6] ;  /* 0x00000000060079b9 */ /* 0x0007e40008040000 */
[----:B---3--:R-:W-:Y:S01]  /*0300*/  NOP ;  /* 0x0000000000007918 */ /* 0x008fe20000000000 */
.L_x_5:
[----:B------:R-:W-:Y:S05]  /*0310*/  BSYNC.RECONVERGENT B0 ;  /* 0x0000000000007941 */ /* 0x000fea0003800200 */
.L_x_4:
[----:B------:R-:W-:Y:S04]  /*0320*/  BSSY.RECONVERGENT B0, `(.L_x_6) ;  /* 0x000000a000007945 */ /* 0x000fe80003800200 */
        /* <DEDUP_REMOVED lines=9> */
.L_x_7:
[----:B------:R-:W-:Y:S05]  /*03c0*/  BSYNC.RECONVERGENT B0 ;  /* 0x0000000000007941 */ /* 0x000fea0003800200 */
.L_x_6:
[----:B------:R-:W3:Y:S01]  /*03d0*/  LDCU.64 UR6, c[0x0][0x888] ;  /* 0x00011100ff0677ac */ /* 0x000ee20008000a00 */
[----:B------:R-:W-:Y:S02]  /*03e0*/  UISETP.EQ.U32.AND UP1, UPT, UR4, URZ, UPT ;  /* 0x000000ff0400728c */ /* 0x000fe4000bf22070 */
[----:B------:R-:W-:Y:S02]  /*03f0*/  UPLOP3.LUT UP2, UPT, UPT, UPT, UPT, 0x80, 0x8 ;  /* 0x000000000008789c */ /* 0x000fe40003f4f070 */
[----:B---3--:R-:W-:-:S04]  /*0400*/  UISETP.NE.U32.AND UP0, UPT, UR6, URZ, UPT ;  /* 0x000000ff0600728c */ /* 0x008fc8000bf05070 */
[----:B------:R-:W-:-:S04]  /*0410*/  UISETP.NE.AND.EX UP0, UPT, UR7, URZ, UPT, UP0 ;  /* 0x000000ff0700728c */ /* 0x000fc8000bf05300 */
[----:B------:R-:W-:-:S04]  /*0420*/  UISETP.EQ.OR.EX UP3, UPT, UR5, URZ, !UP0, UP1 ;  /* 0x000000ff0500728c */ /* 0x000fc8000c762710 */
[----:B------:R-:W-:-:S05]  /*0430*/  UP2UR UR50, UPR, URZ, 0x8 ;  /* 0x00000008ff327883 */ /* 0x000fca0008000000 */
[----:B------:R-:W-:Y:S07]  /*0440*/  BRA.U !UP3, `(.L_x_8) ;  /* 0x000000010b207547 */ /* 0x000fee000b800000 */
[----:B------:R-:W-:Y:S01]  /*0450*/  UISETP.NE.U32.AND UP2, UPT, UR4, URZ, UPT ;  /* 0x000000ff0400728c */ /* 0x000fe2000bf45070 */
[----:B-----5:R-:W-:Y:S01]  /*0460*/  FSETP.NEU.AND P0, PT, R81, RZ, PT ;  /* 0x000000ff5100720b */ /* 0x020fe20003f0d000 */
[----:B------:R-:W-:Y:S02]  /*0470*/  USEL UR4, URZ, 0xffffffff, UP0 ;  /* 0xffffffffff047887 */ /* 0x000fe40008000000 */
[----:B------:R-:W-:-:S10]  /*0480*/  UISETP.NE.AND.EX UP2, UPT, UR5, URZ, UPT, UP2 ;  /* 0x000000ff0500728c */ /* 0x000fd4000bf45320 */
[----:B------:R-:W-:Y:S01]  /*0490*/  VOTEU.ANY UP1, P0 ;  /* 0x0000000000ff7886 */ /* 0x000fe20000020100 */
[----:B------:R-:W-:-:S04]  /*04a0*/  @!UP2 USEL UR4, URZ, 0xffffffff, UP1 ;  /* 0xffffffffff04a887 */ /* 0x000fc80008800000 */
[----:B------:R-:W-:-:S04]  /*04b0*/  ULOP3.LUT UR4, UR4, 0x1, URZ, 0xc0, !UPT ;  /* 0x0000000104047892 */ /* 0x000fc8000f8ec0ff */
[----:B------:R-:W-:-:S11]  /*04c0*/  UISETP.NE.U32.AND UP2, UPT, UR4, 0x1, UPT ;  /* 0x000000010400788c */ /* 0x000fd6000bf45070 */
.L_x_8:
[----:B-1----:R-:W1:Y:S01]  /*04d0*/  SHFL.IDX PT, R2, R173, RZ, 0x1f ;  /* 0x00001fffad027589 */ /* 0x002e6200000e0000 */
[----:B------:R-:W-:-:S04]  /*04e0*/  UISETP.NE.AND UP1, UPT, UR8, 0x2, UPT ;  /* 0x000000020800788c */ /* 0x000fc8000bf25270 */
[----:B------:R-:W-:Y:S01]  /*04f0*/  USEL UR6, URZ, 0x1, UP1 ;  /* 0x00000001ff067887 */ /* 0x000fe20008800000 */
[----:B-1----:R-:W-:-:S13]  /*0500*/  ISETP.NE.AND P0, PT, R2, RZ, PT ;  /* 0x000000ff0200720c */ /* 0x002fda0003f05270 */
[----:B------:R-:W-:Y:S05]  /*0510*/  @P0 BRA `(.L_x_9) ;  /* 0x0000000000480947 */ /* 0x000fea0003800000 */
[----:B------:R-:W1:Y:S01]  /*0520*/  S2UR UR5, SR_CgaCtaId ;  /* 0x00000000000579c3 */ /* 0x000e620000008800 */
[----:B------:R-:W-:Y:S01]  /*0530*/  UMOV UR7, 0x400 ;  /* 0x0000040000077882 */ /* 0x000fe20000000000 */
[----:B------:R-:W-:Y:S01]  /*0540*/  UMOV UR4, 0x1 ;  /* 0x0000000100047882 */ /* 0x000fe20000000000 */
[----:B------:R-:W-:Y:S01]  /*0550*/  ELECT P0, URZ, PT ;  /* 0x0000000000ff782f */ /* 0x000fe20003800000 */
[----:B------:R-:W-:-:S04]  /*0560*/  UIADD3 UR10, UPT, UPT, -UR4, 0x100000, URZ ;  /* 0x00100000040a7890 */ /* 0x000fc8000fffe1ff */
[----:B------:R-:W-:Y:S02]  /*0570*/  USHF.L.U32 UR11, UR10, 0xb, URZ ;  /* 0x0000000b0a0b7899 */ /* 0x000fe400080006ff */
[----:B------:R-:W-:Y:S02]  /*0580*/  USHF.L.U32 UR10, UR10, 0x1, URZ ;  /* 0x000000010a0a7899 */ /* 0x000fe400080006ff */
[----:B-1----:R-:W-:Y:S01]  /*0590*/  ULEA UR5, UR5, UR7, 0x18 ;  /* 0x0000000705057291 */ /* 0x002fe2000f8ec0ff */
[----:B------:R-:W1:Y:S11]  /*05a0*/  FENCE.VIEW.ASYNC.S ;  /* 0x00000000000073c6 */ /* 0x000e760000000000 */
[----:B-1----:R1:W3:Y:S01]  /*05b0*/  SYNCS.EXCH.64 URZ, [UR5], UR10 ;  /* 0x0000000a05ff75b2 */ /* 0x0022e20008000100 */
[----:B------:R1:W4:Y:S01]  /*05c0*/  SYNCS.EXCH.64 URZ, [UR5+0x20], UR10 ;  /* 0x0000200a05ff75b2 */ /* 0x0003220008000100 */
[----:B------:R1:W1:Y:S01]  /*05d0*/  SYNCS.EXCH.64 URZ, [UR5+0x8], UR10 ;  /* 0x0000080a05ff75b2 */ /* 0x0002620008000100 */
[----:B------:R1:W1:Y:S01]  /*05e0*/  SYNCS.EXCH.64 URZ, [UR5+0x28], UR10 ;  /* 0x0000280a05ff75b2 */ /* 0x0002620008000100 */
[----:B------:R1:W1:Y:S01]  /*05f0*/  SYNCS.EXCH.64 URZ, [UR5+0x10], UR10 ;  /* 0x0000100a05ff75b2 */ /* 0x0002620008000100 */
[----:B------:R1:W1:Y:S01]  /*0600*/  SYNCS.EXCH.64 URZ, [UR5+0x30], UR10 ;  /* 0x0000300a05ff75b2 */ /* 0x0002620008000100 */
[----:B------:R1:W1:Y:S01]  /*0610*/  SYNCS.EXCH.64 URZ, [UR5+0x18], UR10 ;  /* 0x0000180a05ff75b2 */ /* 0x0002620008000100 */
[----:B------:R1:W1:Y:S01]  /*0620*/  SYNCS.EXCH.64 URZ, [UR5+0x38], UR10 ;  /* 0x0000380a05ff75b2 */ /* 0x0002620008000100 */
[----:B------:R-:W-:Y:S01]  /*0630*/  NOP ;  /* 0x0000000000007918 */ /* 0x000fe20000000000 */
.L_x_9:
[----:B------:R-:W2:Y:S01]  /*0640*/  SHFL.IDX PT, R2, R173, RZ, 0x1f ;  /* 0x00001fffad027589 */ /* 0x000ea200000e0000 */
[----:B------:R-:W-:Y:S01]  /*0650*/  NOP ;  /* 0x0000000000007918 */ /* 0x000fe20000000000 */
[----:B--2---:R-:W-:-:S13]  /*0660*/  ISETP.NE.AND P0, PT, R2, 0x1, PT ;  /* 0x000000010200780c */ /* 0x004fda0003f05270 */
[----:B------:R-:W-:Y:S05]  /*0670*/  @P0 BRA `(.L_x_10) ;  /* 0x0000000000480947 */ /* 0x000fea0003800000 */
[----:B------:R-:W2:Y:S01]  /*0680*/  S2UR UR7, SR_CgaCtaId ;  /* 0x00000000000779c3 */ /* 0x000ea20000008800 */
[----:B------:R-:W-:Y:S01]  /*0690*/  UMOV UR9, 0x400 ;  /* 0x0000040000097882 */ /* 0x000fe20000000000 */
[----:B-1----:R-:W-:Y:S01]  /*06a0*/  UMOV UR5, 0x20 ;  /* 0x0000002000057882 */ /* 0x002fe20000000000 */
[----:B------:R-:W-:Y:S01]  /*06b0*/  UMOV UR4, 0x80 ;  /* 0x0000008000047882 */ /* 0x000fe20000000000 */
[----:B------:R-:W-:-:S04]  /*06c0*/  UIADD3 UR10, UPT, UPT, -UR5, 0x100000, URZ ;  /* 0x00100000050a7890 */ /* 0x000fc8000fffe1ff */
[----:B------:R-:W-:Y:S02]  /*06d0*/  USHF.L.U32 UR11, UR10, 0xb, URZ ;  /* 0x0000000b0a0b7899 */ /* 0x000fe400080006ff */
[----:B------:R-:W-:Y:S02]  /*06e0*/  USHF.L.U32 UR10, UR10, 0x1, URZ ;  /* 0x000000010a0a7899 */ /* 0x000fe400080006ff */
[----:B------:R-:W-:-:S04]  /*06f0*/  UIADD3 UR4, UPT, UPT, -UR4, 0x100000, URZ ;  /* 0x0010000004047890 */ /* 0x000fc8000fffe1ff */
[----:B------:R-:W-:Y:S02]  /*0700*/  USHF.L.U32 UR5, UR4, 0xb, URZ ;  /* 0x0000000b04057899 */ /* 0x000fe400080006ff */
[----:B------:R-:W-:Y:S01]  /*0710*/  USHF.L.U32 UR4, UR4, 0x1, URZ ;  /* 0x0000000104047899 */ /* 0x000fe200080006ff */
[----:B------:R-:W-:Y:S01]  /*0720*/  ELECT P0, URZ, PT ;  /* 0x0000000000ff782f */ /* 0x000fe20003800000 */
[----:B--2---:R-:W-:Y:S01]  /*0730*/  ULEA UR7, UR7, UR9, 0x18 ;  /* 0x0000000907077291 */ /* 0x004fe2000f8ec0ff */
[----:B------:R-:W1:Y:S11]  /*0740*/  FENCE.VIEW.ASYNC.S ;  /* 0x00000000000073c6 */ /* 0x000e760000000000 */
[----:B-1----:R2:W1:Y:S01]  /*0750*/  SYNCS.EXCH.64 URZ, [UR7+0x40], UR10 ;  /* 0x0000400a07ff75b2 */ /* 0x0024620008000100 */
[----:B------:R2:W1:Y:S01]  /*0760*/  SYNCS.EXCH.64 URZ, [UR7+0x50], UR4 ;  /* 0x0000500407ff75b2 */ /* 0x0004620008000100 */
[----:B------:R2:W1:Y:S01]  /*0770*/  SYNCS.EXCH.64 URZ, [UR7+0x48], UR10 ;  /* 0x0000480a07ff75b2 */ /* 0x0004620008000100 */
[----:B------:R2:W1:Y:S02]  /*0780*/  SYNCS.EXCH.64 URZ, [UR7+0x58], UR4 ;  /* 0x0000580407ff75b2 */ /* 0x0004640008000100 */
[----:B--2---:R-:W-:Y:S01]  /*0790*/  NOP ;  /* 0x0000000000007918 */ /* 0x004fe20000000000 */
.L_x_10:
[----:B------:R-:W2:Y:S01]  /*07a0*/  SHFL.IDX PT, R2, R173, RZ, 0x1f ;  /* 0x00001fffad027589 */ /* 0x000ea200000e0000 */
[----:B------:R-:W-:Y:S01]  /*07b0*/  NOP ;  /* 0x0000000000007918 */ /* 0x000fe20000000000 */
[----:B--2---:R-:W-:-:S13]  /*07c0*/  ISETP.NE.AND P0, PT, R2, 0x3, PT ;  /* 0x000000030200780c */ /* 0x004fda0003f05270 */
[----:B------:R-:W-:Y:S05]  /*07d0*/  @P0 BRA `(.L_x_11) ;  /* 0x0000000000300947 */ /* 0x000fea0003800000 */
[----:B-1----:R-:W1:Y:S01]  /*07e0*/  S2UR UR5, SR_CgaCtaId ;  /* 0x00000000000579c3 */ /* 0x002e620000008800 */
        /* <DEDUP_REMOVED lines=8> */
[----:B-1----:R2:W1:Y:S01]  /*0870*/  SYNCS.EXCH.64 URZ, [UR5+0x60], UR10 ;  /* 0x0000600a05ff75b2 */ /* 0x0024620008000100 */
[----:B------:R2:W1:Y:S02]  /*0880*/  SYNCS.EXCH.64 URZ, [UR5+0x68], UR10 ;  /* 0x0000680a05ff75b2 */ /* 0x0004640008000100 */
[----:B--2---:R-:W-:Y:S01]  /*0890*/  NOP ;  /* 0x0000000000007918 */ /* 0x004fe20000000000 */
.L_x_11:
[----:B------:R-:W2:Y:S01]  /*08a0*/  SHFL.IDX PT, R2, R173, RZ, 0x1f ;  /* 0x00001fffad027589 */ /* 0x000ea200000e0000 */
[----:B------:R-:W-:Y:S01]  /*08b0*/  NOP ;  /* 0x0000000000007918 */ /* 0x000fe20000000000 */
[----:B--2---:R-:W-:-:S13]  /*08c0*/  ISETP.NE.AND P0, PT, R2, 0x4, PT ;  /* 0x000000040200780c */ /* 0x004fda0003f05270 */
[----:B------:R-:W-:Y:S05]  /*08d0*/  @P0 BRA `(.L_x_12) ;  /* 0x00000000004c0947 */ /* 0x000fea0003800000 */
[----:B-1----:R-:W1:Y:S01]  /*08e0*/  S2UR UR5, SR_CgaCtaId ;  /* 0x00000000000579c3 */ /* 0x002e620000008800 */
[----:B------:R-:W-:Y:S01]  /*08f0*/  UMOV UR9, 0x100 ;  /* 0x0000010000097882 */ /* 0x000fe20000000000 */
[----:B------:R-:W-:Y:S01]  /*0900*/  UMOV UR7, 0x400 ;  /* 0x0000040000077882 */ /* 0x000fe20000000000 */
[----:B------:R-:W-:Y:S01]  /*0910*/  USEL UR9, UR9, 0xe0, UP2 ;  /* 0x000000e009097887 */ /* 0x000fe20009000000 */
[----:B------:R-:W-:Y:S01]  /*0920*/  UMOV UR4, 0x1 ;  /* 0x0000000100047882 */ /* 0x000fe20000000000 */
[----:B------:R-:W-:Y:S01]  /*0930*/  ELECT P0, URZ, PT ;  /* 0x0000000000ff782f */ /* 0x000fe20003800000 */
[----:B------:R-:W-:-:S04]  /*0940*/  UIADD3 UR10, UPT, UPT, -UR4, 0x100000, URZ ;  /* 0x00100000040a7890 */ /* 0x000fc8000fffe1ff */
[----:B------:R-:W-:Y:S02]  /*0950*/  USHF.L.U32 UR11, UR10, 0xb, URZ ;  /* 0x0000000b0a0b7899 */ /* 0x000fe400080006ff */
[----:B------:R-:W-:Y:S02]  /*0960*/  USHF.L.U32 UR10, UR10, 0x1, URZ ;  /* 0x000000010a0a7899 */ /* 0x000fe400080006ff */
[----:B------:R-:W-:-:S04]  /*0970*/  UIADD3 UR12, UPT, UPT, -UR9, 0x100000, URZ ;  /* 0x00100000090c7890 */ /* 0x000fc8000fffe1ff */
[----:B------:R-:W-:Y:S02]  /*0980*/  USHF.L.U32 UR13, UR12, 0xb, URZ ;  /* 0x0000000b0c0d7899 */ /* 0x000fe400080006ff */
[----:B------:R-:W-:Y:S02]  /*0990*/  USHF.L.U32 UR12, UR12, 0x1, URZ ;  /* 0x000000010c0c7899 */ /* 0x000fe400080006ff */
[----:B-1----:R-:W-:Y:S01]  /*09a0*/  ULEA UR5, UR5, UR7, 0x18 ;  /* 0x0000000705057291 */ /* 0x002fe2000f8ec0ff */
[----:B------:R-:W1:Y:S11]  /*09b0*/  FENCE.VIEW.ASYNC.S ;  /* 0x00000000000073c6 */ /* 0x000e760000000000 */
[----:B-1----:R2:W1:Y:S01]  /*09c0*/  SYNCS.EXCH.64 URZ, [UR5+0x70], UR10 ;  /* 0x0000700a05ff75b2 */ /* 0x0024620008000100 */
[----:B------:R2:W1:Y:S01]  /*09d0*/  SYNCS.EXCH.64 URZ, [UR5+0x80], UR12 ;  /* 0x0000800c05ff75b2 */ /* 0x0004620008000100 */
[----:B------:R2:W1:Y:S01]  /*09e0*/  SYNCS.EXCH.64 URZ, [UR5+0x78], UR10 ;  /* 0x0000780a05ff75b2 */ /* 0x0004620008000100 */
[----:B------:R2:W1:Y:S02]  /*09f0*/  SYNCS.EXCH.64 URZ, [UR5+0x88], UR12 ;  /* 0x0000880c05ff75b2 */ /* 0x0004640008000100 */
[----:B--2---:R-:W-:Y:S01]  /*0a00*/  NOP ;  /* 0x0000000000007918 */ /* 0x004fe20000000000 */
.L_x_12:
        /* <DEDUP_REMOVED lines=20> */
[----:B------:R2:W1:Y:S01]  /*0b50*/  SYNCS.EXCH.64 URZ, [UR7+0xb8], UR4 ;  /* 0x0000b80407ff75b2 */ /* 0x0004620008000100 */
[----:B------:R2:W1:Y:S01]  /*0b60*/  SYNCS.EXCH.64 URZ, [UR7+0xa0], UR10 ;  /* 0x0000a00a07ff75b2 */ /* 0x0004620008000100 */
[----:B------:R2:W1:Y:S01]  /*0b70*/  SYNCS.EXCH.64 URZ, [UR7+0xc0], UR4 ;  /* 0x0000c00407ff75b2 */ /* 0x0004620008000100 */
[----:B------:R2:W1:Y:S01]  /*0b80*/  SYNCS.EXCH.64 URZ, [UR7+0xa8], UR10 ;  /* 0x0000a80a07ff75b2 */ /* 0x0004620008000100 */
[----:B------:R2:W1:Y:S02]  /*0b90*/  SYNCS.EXCH.64 URZ, [UR7+0xc8], UR4 ;  /* 0x0000c80407ff75b2 */ /* 0x0004640008000100 */
[----:B--2---:R-:W-:Y:S01]  /*0ba0*/  NOP ;  /* 0x0000000000007918 */ /* 0x004fe20000000000 */
.L_x_13:
        /* <DEDUP_REMOVED lines=18> */
.L_x_14:
[----:B-1----:R-:W1:Y:S01]  /*0cd0*/  S2UR UR5, SR_CTAID.X ;  /* 0x00000000000579c3 */ /* 0x002e620000002500 */
[----:B------:R-:W-:-:S05]  /*0ce0*/  CS2R.32 R170, SR_CgaSize ;  /* 0x0000000000aa7805 */ /* 0x000fca0000008a00 */
[----:B------:R-:W-:-:S05]  /*0cf0*/  IMAD R170, R170, -0xa0, RZ ;  /* 0xffffff60aaaa7824 */ /* 0x000fca00078e02ff */
[----:B------:R-:W-:-:S14]  /*0d00*/  R2UR UR9, R170 ;  /* 0x00000000aa0972ca */ /* 0x000fdc00000e0000 */
[----:B------:R-:W2:Y:S01]  /*0d10*/  LDCU UR9, c[0x0][UR9+0x2b0] ;  /* 0x00005600090977ac */ /* 0x000ea20008000800 */
[----:B------:R-:W-:Y:S01]  /*0d20*/  NOP ;  /* 0x0000000000007918 */ /* 0x000fe20000000000 */
[----:B------:R-:W-:-:S05]  /*0d30*/  CS2R.32 R170, SR_CgaSize ;  /* 0x0000000000aa7805 */ /* 0x000fca0000008a00 */
[----:B------:R-:W-:-:S05]  /*0d40*/  IMAD R170, R170, -0xa0, RZ ;  /* 0xffffff60aaaa7824 */ /* 0x000fca00078e02ff */
[----:B------:R-:W-:-:S14]  /*0d50*/  R2UR UR7, R170 ;  /* 0x00000000aa0772ca */ /* 0x000fdc00000e0000 */
[----:B------:R-:W3:Y:S01]  /*0d60*/  LDCU UR7, c[0x0][UR7+0x2b4] ;  /* 0x00005680070777ac */ /* 0x000ee20008000800 */
[----:B------:R-:W4:Y:S08]  /*0d70*/  S2UR UR4, SR_CTAID.Y ;  /* 0x00000000000479c3 */ /* 0x000f300000002600 */
[----:B------:R-:W3:Y:S01]  /*0d80*/  LDC R9, c[0x0][0xb24] ;  /* 0x0002c900ff097b82 */ /* 0x000ee20000000800 */
[----:B-1----:R-:W-:-:S02]  /*0d90*/  I2FP.F32.U32 R5, UR5 ;  /* 0x0000000500057c45 */ /* 0x002fc40008201000 */
[----:B------:R-:W-:-:S05]  /*0da0*/  CS2R.32 R3, SR_CgaSize ;  /* 0x0000000000037805 */ /* 0x000fca0000008a00 */
[----:B------:R-:W-:-:S06]  /*0db0*/  IMAD R3, R3, -0xa0, RZ ;  /* 0xffffff6003037824 */ /* 0x000fcc00078e02ff */
[----:B------:R-:W1:Y:S01]  /*0dc0*/  LDC R3, c[0x0][R3+0x2a0] ;  /* 0x0000a80003037b82 */ /* 0x000e620000000800 */
[----:B------:R-:W-:Y:S01]  /*0dd0*/  MOV R21, UR5 ;  /* 0x0000000500157c02 */ /* 0x000fe20008000f00 */
[----:B--2---:R-:W-:Y:S01]  /*0de0*/  FMUL R5, R5, UR9 ;  /* 0x0000000905057c20 */ /* 0x004fe20008400000 */
[----:B----4-:R-:W-:Y:S02]  /*0df0*/  I2FP.F32.U32 R4, UR4 ;  /* 0x0000000400047c45 */ /* 0x010fe40008201000 */
[----:B------:R-:W-:-:S05]  /*0e00*/  CS2R.32 R2, SR_CgaSize ;  /* 0x0000000000027805 */ /* 0x000fca0000008a00 */
[----:B------:R-:W-:-:S06]  /*0e10*/  IMAD R2, R2, -0xa0, RZ ;  /* 0xffffff6002027824 */ /* 0x000fcc00078e02ff */
[----:B------:R-:W2:Y:S01]  /*0e20*/  LDC R2, c[0x0][R2+0x2a4] ;  /* 0x0000a90002027b82 */ /* 0x000ea20000000800 */
[----:B------:R-:W4:Y:S01]  /*0e30*/  F2I.U32.TRUNC.NTZ R170, R5 ;  /* 0x0000000500aa7305 */ /* 0x000f22000020f000 */
[----:B------:R-:W-:Y:S01]  /*0e40*/  MOV R20, UR4 ;  /* 0x0000000400147c02 */ /* 0x000fe20008000f00 */
[----:B---3--:R-:W-:-:S05]  /*0e50*/  FMUL R4, R4, UR7 ;  /* 0x0000000704047c20 */ /* 0x008fca0008400000 */
[----:B------:R-:W-:Y:S01]  /*0e60*/  BAR.SYNC.DEFER_BLOCKING 0x0 ;  /* 0x0000000000007b1d */ /* 0x000fe20000010000 */
[----:B------:R-:W-:-:S05]  /*0e70*/  ISETP.GE.AND P0, PT, R9, 0x1, PT ;  /* 0x000000010900780c */ /* 0x000fca0003f06270 */
[----:B------:R-:W3:Y:S02]  /*0e80*/  F2I.U32.TRUNC.NTZ R147, R4 ;  /* 0x0000000400937305 */ /* 0x000ee4000020f000 */
[----:B------:R-:W2:Y:S01]  /*0e90*/  S2UR UR36, SR_CTAID.Z ;  /* 0x00000000002479c3 */ /* 0x000ea20000002700 */
[----:B----4-:R-:W-:-:S05]  /*0ea0*/  IADD3 R170, PT, PT, -R170, RZ, RZ ;  /* 0x000000ffaaaa7210 */ /* 0x010fca0007ffe1ff */
[----:B-1----:R-:W-:Y:S01]  /*0eb0*/  IMAD R170, R3, R170, UR5 ;  /* 0x0000000503aa7e24 */ /* 0x002fe2000f8e02aa */
[----:B---3--:R-:W-:-:S05]  /*0ec0*/  IADD3 R147, PT, PT, -R147, RZ, RZ ;  /* 0x000000ff93937210 */ /* 0x008fca0007ffe1ff */
[----:B--2---:R-:W-:Y:S01]  /*0ed0*/  IMAD R147, R2, R147, UR4 ;  /* 0x0000000402937e24 */ /* 0x004fe2000f8e0293 */
[----:B------:R-:W-:Y:S06]  /*0ee0*/  @!P0 BRA `(.L_x_15) ;  /* 0x0000000000b88947 */ /* 0x000fec0003800000 */
[----:B------:R-:W1:Y:S01]  /*0ef0*/  LDC.64 R4, c[0x0][0xb18] ;  /* 0x0002c600ff047b82 */ /* 0x000e620000000a00 */
[----:B------:R-:W-:-:S07]  /*0f00*/  ISETP.NE.AND P0, PT, R9, 0x1, PT ;  /* 0x000000010900780c */ /* 0x000fce0003f05270 */
[----:B------:R-:W2:Y:S08]  /*0f10*/  LDC R10, c[0x0][0xb0c] ;  /* 0x0002c300ff0a7b82 */ /* 0x000eb00000000800 */
[----:B------:R-:W3:Y:S08]  /*0f20*/  LDC R11, c[0x0][0x370] ;  /* 0x0000dc00ff0b7b82 */ /* 0x000ef00000000800 */
[----:B------:R-:W4:Y:S01]  /*0f30*/  LDC R12, c[0x0][0x374] ;  /* 0x0000dd00ff0c7b82 */ /* 0x000f220000000800 */
[----:B-1----:R-:W-:-:S07]  /*0f40*/  ISETP.NE.AND P1, PT, R4, 0x1, PT ;  /* 0x000000010400780c */ /* 0x002fce0003f25270 */
[----:B------:R-:W3:Y:S01]  /*0f50*/  LDC.64 R6, c[0x0][0xb10] ;  /* 0x0002c400ff067b82 */ /* 0x000ee20000000a00 */
[----:B--2---:R-:W-:-:S07]  /*0f60*/  ISETP.NE.AND P2, PT, R10, 0x1, PT ;  /* 0x000000010a00780c */ /* 0x004fce0003f45270 */
[----:B------:R-:W1:Y:S08]  /*0f70*/  LDC R8, c[0x0][0xb20] ;  /* 0x0002c800ff087b82 */ /* 0x000e700000000800 */
[----:B------:R-:W2:Y:S01]  /*0f80*/  LDC.64 R2, c[0x0][0xb28] ;  /* 0x0002ca00ff027b82 */ /* 0x000ea20000000a00 */
[----:B----4-:R-:W-:-:S04]  /*0f90*/  IMAD.HI.U32 R13, R12, R5, RZ ;  /* 0x000000050c0d7227 */ /* 0x010fc800078e00ff */
[----:B------:R-:W-:-:S04]  /*0fa0*/  IMAD.HI.U32 R5, R20, R5, RZ ;  /* 0x0000000514057227 */ /* 0x000fc800078e00ff */
[----:B---3--:R-:W-:-:S04]  /*0fb0*/  IMAD.HI.U32 R14, R11, R6, RZ ;  /* 0x000000060b0e7227 */ /* 0x008fc800078e00ff */
[C---:B------:R-:W-:Y:S01]  /*0fc0*/  IMAD.HI.U32 R16, R21.reuse, R6, RZ ;  /* 0x0000000615107227 */ /* 0x040fe200078e00ff */
[-C--:B------:R-:W-:Y:S02]  /*0fd0*/  @P2 SHF.R.U32.HI R11, RZ, R7.reuse, R14 ;  /* 0x00000007ff0b2219 */ /* 0x080fe4000001160e */
[-C--:B-1----:R-:W-:Y:S02]  /*0fe0*/  @P1 SHF.R.U32.HI R12, RZ, R8.reuse, R13 ;  /* 0x00000008ff0c1219 */ /* 0x082fe4000001160d */
[----:B------:R-:W-:Y:S02]  /*0ff0*/  SHF.R.U32.HI R5, RZ, R8, R5 ;  /* 0x00000008ff057219 */ /* 0x000fe40000011605 */
[----:B------:R-:W-:Y:S02]  /*1000*/  SHF.R.U32.HI R16, RZ, R7, R16 ;  /* 0x00000007ff107219 */ /* 0x000fe40000011610 */
[----:B------:R-:W-:Y:S01]  /*1010*/  SEL R5, R20, R5, !P1 ;  /* 0x0000000514057207 */ /* 0x000fe20004800000 */
[----:B--2---:R-:W-:Y:S01]  /*1020*/  IMAD.HI.U32 R14, R12, R2, RZ ;  /* 0x000000020c0e7227 */ /* 0x004fe200078e00ff */
[----:B------:R-:W-:-:S02]  /*1030*/  SEL R7, R21, R16, !P2 ;  /* 0x0000001015077207 */ /* 0x000fc40005000000 */
[----:B------:R-:W-:Y:S01]  /*1040*/  IADD3 R13, PT, PT, -R5, RZ, RZ ;  /* 0x000000ff050d7210 */ /* 0x000fe20007ffe1ff */
[----:B------:R-:W-:Y:S01]  /*1050*/  IMAD.HI.U32 R6, R11, R2, RZ ;  /* 0x000000020b067227 */ /* 0x000fe200078e00ff */
[----:B------:R-:W-:-:S03]  /*1060*/  @P0 SHF.R.U32.HI R12, RZ, R3, R14 ;  /* 0x00000003ff0c0219 */ /* 0x000fc6000001160e */
[----:B------:R-:W-:Y:S01]  /*1070*/  IMAD R13, R4, R13, R20 ;  /* 0x0000000d040d7224 */ /* 0x000fe200078e0214 */
[----:B------:R-:W-:Y:S01]  /*1080*/  @P0 SHF.R.U32.HI R11, RZ, R3, R6 ;  /* 0x00000003ff0b0219 */ /* 0x000fe20000011606 */
[----:B------:R-:W-:-:S04]  /*1090*/  IMAD R12, R12, R9, RZ ;  /* 0x000000090c0c7224 */ /* 0x000fc800078e02ff */
[----:B------:R-:W-:Y:S01]  /*10a0*/  IMAD R6, R11, R9, RZ ;  /* 0x000000090b067224 */ /* 0x000fe200078e02ff */
[----:B------:R-:W-:-:S04]  /*10b0*/  ISETP.GE.AND P1, PT, R5, R12, PT ;  /* 0x0000000c0500720c */ /* 0x000fc80003f26270 */
[----:B------:R-:W-:Y:S01]  /*10c0*/  ISETP.GE.OR P1, PT, R7, R6, P1 ;  /* 0x000000060700720c */ /* 0x000fe20000f26670 */
[----:B------:R-:W-:-:S05]  /*10d0*/  IMAD.HI.U32 R6, R5, R2, RZ ;  /* 0x0000000205067227 */ /* 0x000fca00078e00ff */
[----:B------:R-:W-:-:S04]  /*10e0*/  SHF.R.U32.HI R6, RZ, R3, R6 ;  /* 0x00000003ff067219 */ /* 0x000fc80000011606 */
[----:B------:R-:W-:-:S03]  /*10f0*/  SEL R6, R5, R6, !P0 ;  /* 0x0000000605067207 */ /* 0x000fc60004000000 */
[----:B------:R-:W-:Y:S01]  /*1100*/  @!P1 IMAD.HI.U32 R8, R7, R2, RZ ;  /* 0x0000000207089227 */ /* 0x000fe200078e00ff */
[----:B------:R-:W-:-:S04]  /*1110*/  IADD3 R2, PT, PT, -R6, RZ, RZ ;  /* 0x000000ff06027210 */ /* 0x000fc80007ffe1ff */
[----:B------:R-:W-:Y:S01]  /*1120*/  @!P1 SHF.R.U32.HI R8, RZ, R3, R8 ;  /* 0x00000003ff089219 */ /* 0x000fe20000011608 */
[----:B------:R-:W-:-:S03]  /*1130*/  IMAD R2, R9, R2, R5 ;  /* 0x0000000209027224 */ /* 0x000fc600078e0205 */
[----:B------:R-:W-:-:S05]  /*1140*/  @!P1 SEL R3, R7, R8, !P0 ;  /* 0x0000000807039207 */ /* 0x000fca0004000000 */
[--C-:B------:R-:W-:Y:S02]  /*1150*/  @!P1 IMAD.IADD R6, R6, 0x1, -R3.reuse ;  /* 0x0000000106069824 */ /* 0x100fe400078e0a03 */
[----:B------:R-:W-:Y:S01]  /*1160*/  @!P1 IMAD R3, R2, R11, R3 ;  /* 0x0000000b02039224 */ /* 0x000fe200078e0203 */
[----:B------:R-:W-:Y:S01]  /*1170*/  IADD3 R2, PT, PT, -R7, RZ, RZ ;  /* 0x000000ff07027210 */ /* 0x000fe20007ffe1ff */
[----:B------:R-:W-:Y:S02]  /*1180*/  @!P1 IMAD R5, R6, R9, R7 ;  /* 0x0000000906059224 */ /* 0x000fe400078e0207 */
[----:B------:R-:W-:Y:S02]  /*1190*/  @!P1 IMAD.MOV.U32 R7, RZ, RZ, R3 ;  /* 0x000000ffff079224 */ /* 0x000fe400078e0003 */
[----:B------:R-:W-:Y:S02]  /*11a0*/  IMAD R2, R10, R2, R21 ;  /* 0x000000020a027224 */ /* 0x000fe400078e0215 */
[----:B------:R-:W-:-:S02]  /*11b0*/  IMAD R20, R5, R4, R13 ;  /* 0x0000000405147224 */ /* 0x000fc400078e020d */
[----:B------:R-:W-:Y:S02]  /*11c0*/  IMAD R21, R7, R10, R2 ;  /* 0x0000000a07157224 */ /* 0x000fe400078e0202 */
.L_x_15:
[----:B------:R-:W1:Y:S01]  /*11d0*/  LDCU UR4, c[0x0][0xb30] ;  /* 0x00016600ff0477ac */ /* 0x000e620008000800 */
[----:B------:R-:W2:Y:S08]  /*11e0*/  S2UR UR37, SR_CgaCtaId ;  /* 0x00000000002579c3 */ /* 0x000eb00000008800 */
[----:B------:R-:W3:Y:S01]  /*11f0*/  LDC R72, c[0x0][0xb24] ;  /* 0x0002c900ff487b82 */ /* 0x000ee20000000800 */
[----:B-1----:R-:W-:-:S09]  /*1200*/  UISETP.NE.AND UP1, UPT, UR4, 0x1, UPT ;  /* 0x000000010400788c */ /* 0x002fd2000bf25270 */
[----:B--2---:R-:W-:Y:S05]  /*1210*/  BRA.U UP1, `(.L_x_16) ;  /* 0x0000000101407547 */ /* 0x004fea000b800000 */
[----:B------:R-:W1:Y:S08]  /*1220*/  LDC.64 R4, c[0x0][0xb10] ;  /* 0x0002c400ff047b82 */ /* 0x000e700000000a00 */
[----:B------:R-:W2:Y:S08]  /*1230*/  LDC.64 R2, c[0x0][0xb18] ;  /* 0x0002c600ff027b82 */ /* 0x000eb00000000a00 */
[----:B------:R-:W4:Y:S08]  /*1240*/  LDC R6, c[0x0][0xb20] ;  /* 0x0002c800ff067b82 */ /* 0x000f300000000800 */
[----:B------:R-:W3:Y:S01]  /*1250*/  LDC R8, c[0x0][0xb0c] ;  /* 0x0002c300ff087b82 */ /* 0x000ee20000000800 */
[----:B-1----:R-:W-:-:S05]  /*1260*/  IMAD.HI.U32 R4, R21, R4, RZ ;  /* 0x0000000415047227 */ /* 0x002fca00078e00ff */
[----:B------:R-:W-:Y:S01]  /*1270*/  SHF.R.U32.HI R4, RZ, R5, R4 ;  /* 0x00000005ff047219 */ /* 0x000fe20000011604 */
[----:B--2---:R-:W-:Y:S01]  /*1280*/  IMAD.HI.U32 R3, R20, R3, RZ ;  /* 0x0000000314037227 */ /* 0x004fe200078e00ff */
[----:B------:R-:W-:-:S04]  /*1290*/  ISETP.NE.AND P0, PT, R2, 0x1, PT ;  /* 0x000000010200780c */ /* 0x000fc80003f05270 */
[----:B----4-:R-:W-:-:S04]  /*12a0*/  SHF.R.U32.HI R3, RZ, R6, R3 ;  /* 0x00000006ff037219 */ /* 0x010fc80000011603 */
[----:B------:R-:W-:Y:S02]  /*12b0*/  SEL R3, R20, R3, !P0 ;  /* 0x0000000314037207 */ /* 0x000fe40004000000 */
[----:B---3--:R-:W-:-:S04]  /*12c0*/  ISETP.NE.AND P1, PT, R8, 0x1, PT ;  /* 0x000000010800780c */ /* 0x008fc80003f25270 */
[----:B------:R-:W-:-:S05]  /*12d0*/  SEL R4, R21, R4, !P1 ;  /* 0x0000000415047207 */ /* 0x000fca0004800000 */
[----:B------:R-:W-:Y:S02]  /*12e0*/  IMAD.IADD R5, R3, 0x1, -R4 ;  /* 0x0000000103057824 */ /* 0x000fe400078e0a04 */
[----:B------:R-:W-:Y:S02]  /*12f0*/  IMAD.IADD R3, R4, 0x1, -R3 ;  /* 0x0000000104037824 */ /* 0x000fe400078e0a03 */
[----:B------:R-:W-:Y:S02]  /*1300*/  IMAD R21, R5, R8, R21 ;  /* 0x0000000805157224 */ /* 0x000fe400078e0215 */
[----:B------:R-:W-:-:S07]  /*1310*/  IMAD R20, R3, R2, R20 ;  /* 0x0000000203147224 */ /* 0x000fce00078e0214 */
.L_x_16:
[----:B------:R-:W-:Y:S01]  /*1320*/  BAR.SYNC.DEFER_BLOCKING 0x0 ;  /* 0x0000000000007b1d */ /* 0x000fe20000010000 */
[----:B------:R-:W-:Y:S01]  /*1330*/  UISETP.NE.AND UP1, UPT, UR8, 0x2, UPT ;  /* 0x000000020800788c */ /* 0x000fe2000bf25270 */
[----:B------:R-:W-:Y:S02]  /*1340*/  ISETP.NE.OR P5, PT, R0, 0x2, !P5 ;  /* 0x000000020000780c */ /* 0x000fe40006fa5670 */
[----:B------:R-:W-:-:S06]  /*1350*/  LOP3.LUT R2, R189, 0x1f, RZ, 0xc0, !PT ;  /* 0x0000001fbd027812 */ /* 0x000fcc00078ec0ff */
[----:B------:R-:W-:Y:S05]  /*1360*/  BRA.U UP1, `(.L_x_17) ;  /* 0x0000001101547547 */ /* 0x000fea000b800000 */
[----:B------:R-:W1:Y:S01]  /*1370*/  LDCU UR13, c[0x0][0x38c] ;  /* 0x00007180ff0d77ac */ /* 0x000e620008000800 */
[----:B------:R-:W2:Y:S01]  /*1380*/  LDC R9, c[0x0][0x370] ;  /* 0x0000dc00ff097b82 */ /* 0x000ea20000000800 */
[----:B------:R-:W-:Y:S01]  /*1390*/  PLOP3.LUT P1, PT, PT, PT, UP2, 0x80, 0x8 ;  /* 0x000000000008781c */ /* 0x000fe20003f2f028 */
[----:B------:R-:W-:Y:S01]  /*13a0*/  IMAD.MOV.U32 R15, RZ, RZ, 0x1 ;  /* 0x00000001ff0f7424 */ /* 0x000fe200078e00ff */
[----:B------:R-:W-:Y:S01]  /*13b0*/  ISETP.EQ.OR P4, PT, R2, RZ, P5 ;  /* 0x000000ff0200720c */ /* 0x000fe20002f82670 */
[----:B------:R-:W-:Y:S01]  /*13c0*/  IMAD.MOV.U32 R14, RZ, RZ, RZ ;  /* 0x000000ffff0e7224 */ /* 0x000fe200078e00ff */
[----:B------:R-:W-:Y:S02]  /*13d0*/  PLOP3.LUT P1, PT, P1, PT, PT, 0x8, 0x80 ;  /* 0x000000000080781c */ /* 0x000fe40000f2e170 */
[----:B------:R-:W-:Y:S01]  /*13e0*/  CS2R R12, SRZ ;  /* 0x00000000000c7805 */ /* 0x000fe2000001ff00 */
[----:B------:R-:W-:Y:S01]  /*13f0*/  IMAD.MOV.U32 R10, RZ, RZ, 0x1 ;  /* 0x00000001ff0a7424 */ /* 0x000fe200078e00ff */
[----:B------:R-:W4:Y:S01]  /*1400*/  LDC R0, c[0x0][0x374] ;  /* 0x0000dd00ff007b82 */ /* 0x000f220000000800 */
[----:B------:R-:W2:Y:S01]  /*1410*/  LDCU.64 UR22, c[0x0][0x348] ;  /* 0x00006900ff1677ac */ /* 0x000ea20008000a00 */
[----:B------:R-:W-:Y:S01]  /*1420*/  UMOV UR6, URZ ;  /* 0x000000ff00067c82 */ /* 0x000fe20008000000 */
[----:B-1----:R-:W-:-:S04]  /*1430*/  UIADD3 UR5, UPT, UPT, UR13, 0x3f, URZ ;  /* 0x0000003f0d057890 */ /* 0x002fc8000fffe0ff */
[----:B------:R-:W-:-:S04]  /*1440*/  USHF.R.S32.HI UR4, URZ, 0x1f, UR5 ;  /* 0x0000001fff047899 */ /* 0x000fc80008011405 */
[----:B------:R-:W-:-:S04]  /*1450*/  ULEA.HI UR4, UR4, UR5, URZ, 0x6 ;  /* 0x0000000504047291 */ /* 0x000fc8000f8f30ff */
[----:B------:R-:W-:Y:S02]  /*1460*/  USHF.R.S32.HI UR15, URZ, 0x6, UR4 ;  /* 0x00000006ff0f7899 */ /* 0x000fe40008011404 */
[----:B------:R-:W-:Y:S02]  /*1470*/  UIADD3 UR4, UPT, UPT, UR13, -0x1, URZ ;  /* 0xffffffff0d047890 */ /* 0x000fe4000fffe0ff */
[----:B------:R-:W-:Y:S02]  /*1480*/  UISETP.LT.U32.AND UP0, UPT, UR15, 0x4, UPT ;  /* 0x000000040f00788c */ /* 0x000fe4000bf01070 */
[----:B------:R-:W-:Y:S02]  /*1490*/  UISETP.GE.U32.AND UP1, UPT, UR4, -0x7f, UPT ;  /* 0xffffff810400788c */ /* 0x000fe4000bf26070 */
[----:B------:R-:W-:Y:S02]  /*14a0*/  USEL UR14, UR15, 0x4, UP0 ;  /* 0x000000040f0e7887 */ /* 0x000fe40008000000 */
[----:B------:R-:W-:-:S02]  /*14b0*/  UIADD3 UR13, UPT, UPT, UR13, 0x7e, URZ ;  /* 0x0000007e0d0d7890 */ /* 0x000fc4000fffe0ff */
[----:B------:R-:W-:Y:S02]  /*14c0*/  UIADD3 UR5, UPT, UPT, UR14, -0x1, URZ ;  /* 0xffffffff0e057890 */ /* 0x000fe4000fffe0ff */
[----:B------:R-:W-:-:S03]  /*14d0*/  UIADD3 UR7, UPT, UPT, UR15, -UR14, URZ ;  /* 0x8000000e0f077290 */ /* 0x000fc6000fffe0ff */
[----:B------:R-:W-:-:S04]  /*14e0*/  @UP1 UIADD3 UR5, UPT, UPT, UR14, URZ, URZ ;  /* 0x000000ff0e051290 */ /* 0x000fc8000fffe0ff */
[----:B--2---:R-:W-:-:S12]  /*14f0*/  UIADD3 UR5, UPT, UPT, UR5, 0x1, URZ ;  /* 0x0000000105057890 */ /* 0x004fd8000fffe0ff */
.L_x_35:
[----:B------:R-:W-:Y:S01]  /*1500*/  UISETP.NE.AND UP0, UPT, UR37, URZ, UPT ;  /* 0x000000ff2500728c */ /* 0x000fe2000bf05270 */
[----:B------:R-:W1:Y:S08]  /*1510*/  S2UR UR37, SR_CgaCtaId ;  /* 0x00000000002579c3 */ /* 0x000e700000008800 */
[----:B------:R-:W-:Y:S05]  /*1520*/  BRA.U UP0, `(.L_x_18) ;  /* 0x0000000100347547 */ /* 0x000fea000b800000 */
[----:B------:R-:W2:Y:S01]  /*1530*/  S2R R2, SR_CgaCtaId ;  /* 0x0000000000027919 */ /* 0x000ea20000008800 */
[----:B------:R-:W-:-:S04]  /*1540*/  MOV R3, 0x400 ;  /* 0x0000040000037802 */ /* 0x000fc80000000f00 */
[----:B--2---:R-:W-:Y:S02]  /*1550*/  LEA R3, R2, R3, 0x18 ;  /* 0x0000000302037211 */ /* 0x004fe400078ec0ff */
[----:B------:R-:W-:-:S03]  /*1560*/  SHF.L.U32 R2, R10, 0x1f, RZ ;  /* 0x0000001f0a027819 */ /* 0x000fc600000006ff */
[----:B------:R-:W-:-:S04]  /*1570*/  IMAD R3, R12, 0x8, R3 ;  /* 0x000000080c037824 */ /* 0x000fc800078e0203 */
[----:B------:R-:W2:Y:S02]  /*1580*/  SYNCS.PHASECHK.TRANS64.TRYWAIT P0, [R3+URZ+0xe0], R2 ;  /* 0x0000e002030075a7 */ /* 0x000ea400080011ff */
[----:B--2---:R-:W-:Y:S05]  /*1590*/  @!P0 BRA `(.L_x_19) ;  /* 0x0000006800dc8947 */ /* 0x004fea0003800000 */
.L_x_106:
[----:B------:R-:W-:Y:S01]  /*15a0*/  VIADD R12, R12, 0x1 ;  /* 0x000000010c0c7836 */ /* 0x000fe20000000000 */
[----:B------:R2:W-:Y:S04]  /*15b0*/  SYNCS.ARRIVE.TRANS64.A1T0 RZ, [R3+URZ+0xd0], RZ ;  /* 0x0000d0ff03ff79a7 */ /* 0x0005e800081000ff */
[----:B------:R-:W-:-:S04]  /*15c0*/  ISETP.NE.AND P0, PT, R12, 0x2, PT ;  /* 0x000000020c00780c */ /* 0x000fc80003f05270 */
[----:B------:R-:W-:Y:S02]  /*15d0*/  SEL R12, R12, RZ, P0 ;  /* 0x000000ff0c0c7207 */ /* 0x000fe40000000000 */
[----:B--2---:R-:W-:-:S04]  /*15e0*/  SEL R3, RZ, 0x1, P0 ;  /* 0x00000001ff037807 */ /* 0x004fc80000000000 */
[----:B------:R-:W-:-:S07]  /*15f0*/  LOP3.LUT R10, R10, R3, RZ, 0x3c, !PT ;  /* 0x000000030a0a7212 */ /* 0x000fce00078e3cff */
.L_x_18:
[----:B------:R-:W-:Y:S01]  /*1600*/  UMOV UR4, 0x400 ;  /* 0x0000040000047882 */ /* 0x000fe20000000000 */
[----:B------:R-:W-:Y:S01]  /*1610*/  SHF.L.U32 R2, R15, 0x1f, RZ ;  /* 0x0000001f0f027819 */ /* 0x000fe200000006ff */
[----:B-1----:R-:W-:Y:S01]  /*1620*/  ULEA UR4, UR37, UR4, 0x18 ;  /* 0x0000000425047291 */ /* 0x002fe2000f8ec0ff */
[----:B------:R-:W-:Y:S01]  /*1630*/  R2UR UR35, R21 ;  /* 0x00000000152372ca */ /* 0x000fe200000e0000 */
[----:B------:R-:W-:Y:S01]  /*1640*/  UISETP.GE.U32.AND UP0, UPT, UR13, 0x7f, UPT ;  /* 0x0000007f0d00788c */ /* 0x000fe2000bf06070 */
[----:B------:R-:W-:Y:S01]  /*1650*/  R2UR UR11, R20 ;  /* 0x00000000140b72ca */ /* 0x000fe200000e0000 */
[----:B------:R-:W-:Y:S01]  /*1660*/  ULEA UR8, UR6, UR4, 0x3 ;  /* 0x0000000406087291 */ /* 0x000fe2000f8e18ff */
[----:B------:R-:W-:-:S08]  /*1670*/  UMOV UR24, URZ ;  /* 0x000000ff00187c82 */ /* 0x000fd00008000000 */
[----:B------:R1:W2:Y:S01]  /*1680*/  SYNCS.PHASECHK.TRANS64.TRYWAIT P0, [UR8+0x20], R2 ;  /* 0x00002002ff0075a7 */ /* 0x0002a20008001108 */
[----:B------:R-:W-:Y:S02]  /*1690*/  USHF.L.U32 UR35, UR35, 0x7, URZ ;  /* 0x0000000723237899 */ /* 0x000fe400080006ff */
[----:B------:R-:W-:Y:S01]  /*16a0*/  USHF.L.U32 UR11, UR11, 0x7, URZ ;  /* 0x000000070b0b7899 */ /* 0x000fe200080006ff */
[----:B------:R-:W-:Y:S11]  /*16b0*/  BRA.U !UP0, `(.L_x_20) ;  /* 0x0000000108a47547 */ /* 0x000ff6000b800000 */
[----:B------:R-:W-:Y:S01]  /*16c0*/  UMOV UR16, URZ ;  /* 0x000000ff00107c82 */ /* 0x000fe20008000000 */
[----:B------:R-:W-:-:S05]  /*16d0*/  UMOV UR17, UR6 ;  /* 0x0000000600117c82 */ /* 0x000fca0008000000 */
.L_x_25:
[----:B-1----:R-:W-:Y:S01]  /*16e0*/  ULEA UR33, UR17, UR4, 0x3 ;  /* 0x0000000411217291 */ /* 0x002fe2000f8e18ff */
[----:B--2---:R-:W-:Y:S01]  /*16f0*/  @!P5 MOV R3, 0x4000 ;  /* 0x000040000003d802 */ /* 0x004fe20000000f00 */
[----:B--2---:R-:W-:Y:S10]  /*1700*/  @P0 BRA `(.L_x_21) ;  /* 0x00000000000c0947 */ /* 0x004ff40003800000 */
[----:B------:R-:W-:-:S04]  /*1710*/  SHF.L.U32 R5, R15, 0x1f, RZ ;  /* 0x0000001f0f057819 */ /* 0x000fc800000006ff */
[----:B------:R-:W2:Y:S02]  /*1720*/  SYNCS.PHASECHK.TRANS64.TRYWAIT P0, [UR33+0x20], R5 ;  /* 0x00002005ff0075a7 */ /* 0x000ea40008001121 */
[----:B--2---:R-:W-:Y:S05]  /*1730*/  @!P0 BRA `(.L_x_22) ;  /* 0x0000006800888947 */ /* 0x004fea0003800000 */
.L_x_21:
[----:B------:R2:W-:Y:S01]  /*1740*/  @!P5 SYNCS.ARRIVE.TRANS64 RZ, [UR33], R3 ;  /* 0x00000003ffffd9a7 */ /* 0x0005e20008000021 */
[----:B------:R-:W-:Y:S04]  /*1750*/  BSSY.RECONVERGENT B0, `(.L_x_23) ;  /* 0x0000003000007945 */ /* 0x000fe80003800200 */
[----:B------:R-:W-:Y:S05]  /*1760*/  @P4 BRA `(.L_x_24) ;  /* 0x0000000000044947 */ /* 0x000fea0003800000 */
[----:B------:R-:W-:Y:S05]  /*1770*/  BPT.TRAP 0x1 ;  /* 0x000000040000795c */ /* 0x000fea0000300000 */
.L_x_24:
[----:B------:R-:W-:Y:S05]  /*1780*/  BSYNC.RECONVERGENT B0 ;  /* 0x0000000000007941 */ /* 0x000fea0003800200 */
.L_x_23:
[----:B------:R-:W-:Y:S02]  /*1790*/  UIADD3 UR6, UPT, UPT, UR17, 0x1, URZ ;  /* 0x0000000111067890 */ /* 0x000fe4000fffe0ff */
[----:B------:R-:W-:Y:S02]  /*17a0*/  UIADD3 UR26, UP1, UPT, UR22, 0x80, URZ ;  /* 0x00000080161a7890 */ /* 0x000fe4000ff3e0ff */
[----:B------:R-:W-:Y:S02]  /*17b0*/  UISETP.NE.AND UP0, UPT, UR6, 0x4, UPT ;  /* 0x000000040600788c */ /* 0x000fe4000bf05270 */
[----:B------:R-:W-:Y:S02]  /*17c0*/  USHF.L.U32 UR34, UR16, 0x6, URZ ;  /* 0x0000000610227899 */ /* 0x000fe400080006ff */
[----:B------:R-:W-:Y:S02]  /*17d0*/  USEL UR9, URZ, 0x1, UP0 ;  /* 0x00000001ff097887 */ /* 0x000fe40008000000 */
[----:B------:R-:W-:-:S02]  /*17e0*/  USEL UR6, UR6, URZ, UP0 ;  /* 0x000000ff06067287 */ /* 0x000fc40008000000 */
[----:B------:R-:W-:Y:S02]  /*17f0*/  UIADD3 UR20, UP0, UPT, UR22, 0x180, URZ ;  /* 0x0000018016147890 */ /* 0x000fe4000ff1e0ff */
[----:B------:R-:W-:Y:S01]  /*1800*/  ULEA UR8, UR6, UR4, 0x3 ;  /* 0x0000000406087291 */ /* 0x000fe2000f8e18ff */
[----:B------:R-:W-:Y:S01]  /*1810*/  LOP3.LUT R15, R15, UR9, RZ, 0x3c, !PT ;  /* 0x000000090f0f7c12 */ /* 0x000fe2000f8e3cff */
[----:B------:R-:W-:Y:S02]  /*1820*/  UIADD3.X UR27, UPT, UPT, URZ, UR23, URZ, UP1, !UPT ;  /* 0x00000017ff1b7290 */ /* 0x000fe40008ffe4ff */
[----:B------:R-:W-:Y:S01]  /*1830*/  UIADD3.X UR21, UPT, UPT, URZ, UR23, URZ, UP0, !UPT ;  /* 0x00000017ff157290 */ /* 0x000fe200087fe4ff */
[----:B-1----:R-:W-:Y:S01]  /*1840*/  SHF.L.U32 R2, R15, 0x1f, RZ ;  /* 0x0000001f0f027819 */ /* 0x002fe200000006ff */
[----:B------:R-:W-:Y:S01]  /*1850*/  UMOV UR18, 0x0 ;  /* 0x0000000000127882 */ /* 0x000fe20000000000 */
[----:B------:R-:W-:Y:S01]  /*1860*/  UMOV UR19, 0x10000000 ;  /* 0x1000000000137882 */ /* 0x000fe20000000000 */
[----:B------:R-:W-:Y:S01]  /*1870*/  UMOV UR12, UR36 ;  /* 0x00000024000c7c82 */ /* 0x000fe20008000000 */
[----:B------:R1:W1:Y:S01]  /*1880*/  SYNCS.PHASECHK.TRANS64.TRYWAIT P0, [UR8+0x20], R2 ;  /* 0x00002002ff0075a7 */ /* 0x0002620008001108 */
[----:B------:R-:W-:Y:S01]  /*1890*/  ULEA UR8, UR17, UR4, 0xd ;  /* 0x0000000411087291 */ /* 0x000fe2000f8e68ff */
[----:B------:R-:W-:Y:S01]  /*18a0*/  UMOV UR9, UR33 ;  /* 0x0000002100097c82 */ /* 0x000fe20008000000 */
[----:B------:R-:W-:-:S02]  /*18b0*/  UMOV UR10, UR34 ;  /* 0x00000022000a7c82 */ /* 0x000fc40008000000 */
[----:B------:R-:W-:Y:S02]  /*18c0*/  UIADD3 UR32, UPT, UPT, UR8, 0x8400, URZ ;  /* 0x0000840008207890 */ /* 0x000fe4000fffe0ff */
[----:B------:R-:W-:Y:S02]  /*18d0*/  UIADD3 UR8, UPT, UPT, UR8, 0x10400, URZ ;  /* 0x0001040008087890 */ /* 0x000fe4000fffe0ff */
[----:B------:R-:W-:Y:S01]  /*18e0*/  UIADD3 UR16, UPT, UPT, UR16, 0x1, URZ ;  /* 0x0000000110107890 */ /* 0x000fe2000fffe0ff */
[----:B------:R-:W-:Y:S01]  /*18f0*/  UMOV UR24, UR5 ;  /* 0x0000000500187c82 */ /* 0x000fe20008000000 */
[----:B------:R-:W-:Y:S02]  /*1900*/  UMOV UR17, UR6 ;  /* 0x0000000600117c82 */ /* 0x000fe40008000000 */
[----:B------:R-:W-:Y:S01]  /*1910*/  UISETP.NE.AND UP0, UPT, UR16, UR5, UPT ;  /* 0x000000051000728c */ /* 0x000fe2000bf05270 */
[----:B------:R1:W-:Y:S02]  /*1920*/  UTMALDG.3D [UR32], [UR26], desc[UR18] ;  /* 0x000012201a0075b4 */ /* 0x0003e40008011000 */
[----:B------:R1:W-:Y:S06]  /*1930*/  UTMALDG.3D [UR8], [UR20], desc[UR18] ;  /* 0x00001208140075b4 */ /* 0x0003ec0008011000 */
[----:B------:R-:W-:Y:S05]  /*1940*/  BRA.U UP0, `(.L_x_25) ;  /* 0xfffffffd00647547 */ /* 0x000fea000b83ffff */
.L_x_20:
[----:B-1----:R-:W-:Y:S01]  /*1950*/  ULEA UR8, UR6, UR4, 0x3 ;  /* 0x0000000406087291 */ /* 0x002fe2000f8e18ff */
[----:B------:R-:W-:Y:S01]  /*1960*/  SHF.L.U32 R2, R15, 0x1f, RZ ;  /* 0x0000001f0f027819 */ /* 0x000fe200000006ff */
[----:B------:R-:W-:Y:S01]  /*1970*/  @!P1 SYNCS.ARRIVE.TRANS64.A1T0 RZ, [UR4+0x68], RZ ;  /* 0x000068ffffff99a7 */ /* 0x000fe20008100004 */
[----:B------:R-:W-:-:S06]  /*1980*/  UISETP.GT.AND UP0, UPT, UR15, UR14, UPT ;  /* 0x0000000e0f00728c */ /* 0x000fcc000bf04270 */
[----:B--2---:R1:W2:Y:S03]  /*1990*/  SYNCS.PHASECHK.TRANS64.TRYWAIT P0, [UR8+0x20], R2 ;  /* 0x00002002ff0075a7 */ /* 0x0042a60008001108 */
[----:B------:R-:W-:Y:S05]  /*19a0*/  BRA.U !UP0, `(.L_x_26) ;  /* 0x0000000108a87547 */ /* 0x000fea000b800000 */
[----:B------:R-:W-:Y:S01]  /*19b0*/  UIADD3 UR21, UPT, UPT, UR7, UR24, URZ ;  /* 0x0000001807157290 */ /* 0x000fe2000fffe0ff */
[----:B------:R-:W-:-:S11]  /*19c0*/  UMOV UR25, UR6 ;  /* 0x0000000600197c82 */ /* 0x000fd60008000000 */
.L_x_31:
[----:B-1----:R-:W-:Y:S01]  /*19d0*/  ULEA UR17, UR25, UR4, 0x3 ;  /* 0x0000000419117291 */ /* 0x002fe2000f8e18ff */
[----:B--2---:R-:W-:Y:S01]  /*19e0*/  @!P5 MOV R3, 0x4000 ;  /* 0x000040000003d802 */ /* 0x004fe20000000f00 */
[----:B--2---:R-:W-:Y:S10]  /*19f0*/  @P0 BRA `(.L_x_27) ;  /* 0x00000000000c0947 */ /* 0x004ff40003800000 */
[----:B------:R-:W-:-:S04]  /*1a00*/  SHF.L.U32 R5, R15, 0x1f, RZ ;  /* 0x0000001f0f057819 */ /* 0x000fc800000006ff */
[----:B------:R-:W2:Y:S02]  /*1a10*/  SYNCS.PHASECHK.TRANS64.TRYWAIT P0, [UR17+0x20], R5 ;  /* 0x00002005ff0075a7 */ /* 0x000ea40008001111 */
[----:B--2---:R-:W-:Y:S05]  /*1a20*/  @!P0 BRA `(.L_x_28) ;  /* 0x0000006400e48947 */ /* 0x004fea0003800000 */
.L_x_27:
[----:B------:R2:W-:Y:S01]  /*1a30*/  @!P5 SYNCS.ARRIVE.TRANS64 RZ, [UR17], R3 ;  /* 0x00000003ffffd9a7 */ /* 0x0005e20008000011 */
[----:B------:R-:W-:Y:S04]  /*1a40*/  BSSY.RECONVERGENT B0, `(.L_x_29) ;  /* 0x0000003000007945 */ /* 0x000fe80003800200 */
[----:B------:R-:W-:Y:S05]  /*1a50*/  @P4 BRA `(.L_x_30) ;  /* 0x0000000000044947 */ /* 0x000fea0003800000 */
[----:B------:R-:W-:Y:S05]  /*1a60*/  BPT.TRAP 0x1 ;  /* 0x000000040000795c */ /* 0x000fea0000300000 */
.L_x_30:
[----:B------:R-:W-:Y:S05]  /*1a70*/  BSYNC.RECONVERGENT B0 ;  /* 0x0000000000007941 */ /* 0x000fea0003800200 */
.L_x_29:
        /* <DEDUP_REMOVED lines=20> */
[----:B------:R-:W-:Y:S01]  /*1bc0*/  UIADD3 UR8, UPT, UPT, UR8, 0x10400, URZ ;  /* 0x0001040008087890 */ /* 0x000fe2000fffe0ff */
[----:B------:R-:W-:Y:S01]  /*1bd0*/  UMOV UR9, UR17 ;  /* 0x0000001100097c82 */ /* 0x000fe20008000000 */
[----:B------:R-:W-:Y:S01]  /*1be0*/  UMOV UR10, UR18 ;  /* 0x00000012000a7c82 */ /* 0x000fe20008000000 */
[----:B------:R-:W-:Y:S01]  /*1bf0*/  UIADD3 UR24, UPT, UPT, UR24, 0x1, URZ ;  /* 0x0000000118187890 */ /* 0x000fe2000fffe0ff */
[----:B------:R-:W-:-:S03]  /*1c00*/  UMOV UR25, UR6 ;  /* 0x0000000600197c82 */ /* 0x000fc60008000000 */
[----:B------:R1:W-:Y:S01]  /*1c10*/  UTMALDG.3D [UR16], [UR30], desc[UR26] ;  /* 0x00001a101e0075b4 */ /* 0x0003e20008011000 */
[----:B------:R-:W-:Y:S01]  /*1c20*/  UISETP.NE.AND UP0, UPT, UR24, UR21, UPT ;  /* 0x000000151800728c */ /* 0x000fe2000bf05270 */
[----:B------:R1:W-:Y:S08]  /*1c30*/  UTMALDG.3D [UR8], [UR28], desc[UR26] ;  /* 0x00001a081c0075b4 */ /* 0x0003f00008011000 */
[----:B------:R-:W-:Y:S05]  /*1c40*/  BRA.U UP0, `(.L_x_31) ;  /* 0xfffffffd00607547 */ /* 0x000fea000b83ffff */
.L_x_26:
[C---:B-1----:R-:W-:Y:S01]  /*1c50*/  LEA R2, R14.reuse, UR4, 0x3 ;  /* 0x000000040e027c11 */ /* 0x042fe2000f8e18ff */
[----:B------:R-:W-:Y:S01]  /*1c60*/  NOP ;  /* 0x0000000000007918 */ /* 0x000fe20000000000 */
[----:B--2---:R-:W-:Y:S02]  /*1c70*/  SHF.L.U32 R3, R13, 0x1f, RZ ;  /* 0x0000001f0d037819 */ /* 0x004fe400000006ff */
[----:B------:R-:W-:Y:S02]  /*1c80*/  LEA R4, R14, UR4, 0x4 ;  /* 0x000000040e047c11 */ /* 0x000fe4000f8e20ff */
[----:B------:R-:W1:Y:S02]  /*1c90*/  SYNCS.PHASECHK.TRANS64.TRYWAIT P0, [R2+URZ+0x70], R3 ;  /* 0x00007003020075a7 */ /* 0x000e6400080011ff */
[----:B-1----:R-:W-:Y:S05]  /*1ca0*/  @!P0 BRA `(.L_x_32) ;  /* 0x00000064005c8947 */ /* 0x002fea0003800000 */
.L_x_109:
[----:B------:R-:W2:Y:S01]  /*1cb0*/  LDS.128 R4, [R4+0x100] ;  /* 0x0001000004047984 */ /* 0x000ea20000000c00 */
[----:B---3--:R-:W-:Y:S01]  /*1cc0*/  ISETP.GE.AND P0, PT, R72, 0x1, PT ;  /* 0x000000014800780c */ /* 0x008fe20003f06270 */
[----:B-1----:R-:W-:Y:S01]  /*1cd0*/  VIADD R2, R2, 0x80 ;  /* 0x0000008002027836 */ /* 0x002fe20000000000 */
[----:B------:R-:W-:Y:S01]  /*1ce0*/  @!PT LDS RZ, [RZ] ;  /* 0x00000000fffff984 */ /* 0x000fe20000000800 */
[----:B------:R-:W-:Y:S01]  /*1cf0*/  @!PT LDS RZ, [RZ] ;  /* 0x00000000fffff984 */ /* 0x000fe20000000800 */
[----:B------:R-:W-:Y:S01]  /*1d00*/  @!PT LDS RZ, [RZ] ;  /* 0x00000000fffff984 */ /* 0x000fe20000000800 */
[----:B------:R-:W-:Y:S01]  /*1d10*/  @!PT LDS RZ, [RZ] ;  /* 0x00000000fffff984 */ /* 0x000fe20000000800 */
[----:B------:R1:W-:Y:S06]  /*1d20*/  MEMBAR.ALL.CTA ;  /* 0x0000000000007992 */ /* 0x0003ec0000008000 */
[----:B-1----:R-:W1:Y:S01]  /*1d30*/  FENCE.VIEW.ASYNC.S ;  /* 0x00000000000073c6 */ /* 0x002e620000000000 */
[----:B------:R-:W-:-:S04]  /*1d40*/  PRMT R2, RZ, 0x654, R2 ;  /* 0x00000654ff027816 */ /* 0x000fc80000000002 */
[----:B-1----:R1:W-:Y:S01]  /*1d50*/  SYNCS.ARRIVE.TRANS64.RED.A1T0 RZ, [R2+URZ], RZ ;  /* 0x000000ff02ff79a7 */ /* 0x0023e200081004ff */
[----:B--2---:R-:W-:-:S13]  /*1d60*/  LOP3.LUT P2, RZ, R6, 0x1, RZ, 0xc0, !PT ;  /* 0x0000000106ff7812 */ /* 0x004fda000784c0ff */
[----:B------:R-:W-:Y:S01]  /*1d70*/  @P2 SHF.R.U32.HI R3, RZ, 0x10, R5 ;  /* 0x00000010ff032819 */ /* 0x000fe20000011605 */
[----:B------:R-:W-:Y:S01]  /*1d80*/  VOTEU.ANY UP0, P2 ;  /* 0x0000000000ff7886 */ /* 0x000fe20001000100 */
[----:B------:R-:W-:Y:S02]  /*1d90*/  @P2 MOV R11, R4 ;  /* 0x00000004000b2202 */ /* 0x000fe40000000f00 */
[----:B------:R-:W-:Y:S02]  /*1da0*/  @P2 R2UR.BROADCAST UR8, R3 ;  /* 0x00000000030822ca */ /* 0x000fe400008e0000 */
[----:B------:R-:W-:-:S11]  /*1db0*/  @P2 LOP3.LUT R8, R5, 0xffff, RZ, 0xc0, !PT ;  /* 0x0000ffff05082812 */ /* 0x000fd600078ec0ff */
[----:B------:R-:W-:Y:S01]  /*1dc0*/  @UP0 UMOV UR36, UR8 ;  /* 0x0000000800240c82 */ /* 0x000fe20008000000 */
[----:B-1----:R-:W-:Y:S05]  /*1dd0*/  @!P0 BRA `(.L_x_33) ;  /* 0x0000000000b88947 */ /* 0x002fea0003800000 */
[----:B------:R-:W4:Y:S01]  /*1de0*/  LDC.64 R4, c[0x0][0xb18] ;  /* 0x0002c600ff047b82 */ /* 0x000f220000000a00 */
[----:B------:R-:W-:-:S07]  /*1df0*/  ISETP.NE.AND P3, PT, R72, 0x1, PT ;  /* 0x000000014800780c */ /* 0x000fce0003f65270 */
[----:B------:R-:W1:Y:S08]  /*1e00*/  LDC.64 R6, c[0x0][0xb10] ;  /* 0x0002c400ff067b82 */ /* 0x000e700000000a00 */
[----:B------:R-:W2:Y:S08]  /*1e10*/  LDC R16, c[0x0][0xb20] ;  /* 0x0002c800ff107b82 */ /* 0x000eb00000000800 */
[----:B------:R-:W3:Y:S01]  /*1e20*/  LDC R18, c[0x0][0xb0c] ;  /* 0x0002c300ff127b82 */ /* 0x000ee20000000800 */
[----:B----4-:R-:W-:Y:S01]  /*1e30*/  IMAD.HI.U32 R17, R0, R5, RZ ;  /* 0x0000000500117227 */ /* 0x010fe200078e00ff */
[----:B------:R-:W-:-:S03]  /*1e40*/  ISETP.NE.AND P0, PT, R4, 0x1, PT ;  /* 0x000000010400780c */ /* 0x000fc60003f05270 */
[----:B------:R-:W-:-:S03]  /*1e50*/  IMAD.HI.U32 R5, R8, R5, RZ ;  /* 0x0000000508057227 */ /* 0x000fc600078e00ff */
[----:B------:R-:W4:Y:S01]  /*1e60*/  LDC.64 R2, c[0x0][0xb28] ;  /* 0x0002ca00ff027b82 */ /* 0x000f220000000a00 */
[----:B-1----:R-:W-:-:S04]  /*1e70*/  IMAD.HI.U32 R20, R9, R6, RZ ;  /* 0x0000000609147227 */ /* 0x002fc800078e00ff */
[----:B------:R-:W-:Y:S01]  /*1e80*/  IMAD.HI.U32 R22, R11, R6, RZ ;  /* 0x000000060b167227 */ /* 0x000fe200078e00ff */
[----:B------:R-:W-:Y:S02]  /*1e90*/  SHF.R.U32.HI R20, RZ, R7, R20 ;  /* 0x00000007ff147219 */ /* 0x000fe40000011614 */
[-C--:B--2---:R-:W-:Y:S02]  /*1ea0*/  SHF.R.U32.HI R17, RZ, R16.reuse, R17 ;  /* 0x00000010ff117219 */ /* 0x084fe40000011611 */
[----:B------:R-:W-:Y:S02]  /*1eb0*/  SHF.R.U32.HI R5, RZ, R16, R5 ;  /* 0x00000010ff057219 */ /* 0x000fe40000011605 */
[----:B------:R-:W-:Y:S02]  /*1ec0*/  SEL R17, R0, R17, !P0 ;  /* 0x0000001100117207 */ /* 0x000fe40004000000 */
[----:B------:R-:W-:Y:S02]  /*1ed0*/  SHF.R.U32.HI R22, RZ, R7, R22 ;  /* 0x00000007ff167219 */ /* 0x000fe40000011616 */
[----:B---3--:R-:W-:-:S02]  /*1ee0*/  ISETP.NE.AND P1, PT, R18, 0x1, PT ;  /* 0x000000011200780c */ /* 0x008fc40003f25270 */
[----:B------:R-:W-:Y:S02]  /*1ef0*/  SEL R5, R8, R5, !P0 ;  /* 0x0000000508057207 */ /* 0x000fe40004000000 */
[----:B------:R-:W-:Y:S02]  /*1f00*/  SEL R19, R9, R20, !P1 ;  /* 0x0000001409137207 */ /* 0x000fe40004800000 */
[----:B------:R-:W-:Y:S01]  /*1f10*/  SEL R7, R11, R22, !P1 ;  /* 0x000000160b077207 */ /* 0x000fe20004800000 */
[----:B----4-:R-:W-:-:S04]  /*1f20*/  IMAD.HI.U32 R20, R17, R2, RZ ;  /* 0x0000000211147227 */ /* 0x010fc800078e00ff */
[----:B------:R-:W-:Y:S01]  /*1f30*/  IMAD.HI.U32 R6, R19, R2, RZ ;  /* 0x0000000213067227 */ /* 0x000fe200078e00ff */
[----:B------:R-:W-:-:S04]  /*1f40*/  @P3 SHF.R.U32.HI R17, RZ, R3, R20 ;  /* 0x00000003ff113219 */ /* 0x000fc80000011614 */
[----:B------:R-:W-:Y:S01]  /*1f50*/  @P3 SHF.R.U32.HI R19, RZ, R3, R6 ;  /* 0x00000003ff133219 */ /* 0x000fe20000011606 */
[----:B------:R-:W-:-:S04]  /*1f60*/  IMAD R17, R72, R17, RZ ;  /* 0x0000001148117224 */ /* 0x000fc800078e02ff */
[----:B------:R-:W-:Y:S01]  /*1f70*/  IMAD R6, R72, R19, RZ ;  /* 0x0000001348067224 */ /* 0x000fe200078e02ff */
[C---:B------:R-:W-:Y:S02]  /*1f80*/  ISETP.GE.AND P0, PT, R5.reuse, R17, PT ;  /* 0x000000110500720c */ /* 0x040fe40003f06270 */
[----:B------:R-:W-:Y:S02]  /*1f90*/  IADD3 R17, PT, PT, -R5, RZ, RZ ;  /* 0x000000ff05117210 */ /* 0x000fe40007ffe1ff */
[----:B------:R-:W-:Y:S01]  /*1fa0*/  ISETP.GE.OR P0, PT, R7, R6, P0 ;  /* 0x000000060700720c */ /* 0x000fe20000706670 */
[----:B------:R-:W-:-:S04]  /*1fb0*/  IMAD.HI.U32 R6, R5, R2, RZ ;  /* 0x0000000205067227 */ /* 0x000fc800078e00ff */
[----:B------:R-:W-:Y:S01]  /*1fc0*/  IMAD R8, R4, R17, R8 ;  /* 0x0000001104087224 */ /* 0x000fe200078e0208 */
[----:B------:R-:W-:-:S04]  /*1fd0*/  SHF.R.U32.HI R6, RZ, R3, R6 ;  /* 0x00000003ff067219 */ /* 0x000fc80000011606 */
[----:B------:R-:W-:-:S03]  /*1fe0*/  SEL R6, R5, R6, !P3 ;  /* 0x0000000605067207 */ /* 0x000fc60005800000 */
[----:B------:R-:W-:-:S04]  /*1ff0*/  @!P0 IMAD.HI.U32 R16, R7, R2, RZ ;  /* 0x0000000207108227 */ /* 0x000fc800078e00ff */
[----:B------:R-:W-:Y:S01]  /*2000*/  IMAD.MOV R2, RZ, RZ, -R6 ;  /* 0x000000ffff027224 */ /* 0x000fe200078e0a06 */
[----:B------:R-:W-:-:S03]  /*2010*/  @!P0 SHF.R.U32.HI R16, RZ, R3, R16 ;  /* 0x00000003ff108219 */ /* 0x000fc60000011610 */
[----:B------:R-:W-:Y:S01]  /*2020*/  IMAD R2, R72, R2, R5 ;  /* 0x0000000248027224 */ /* 0x000fe200078e0205 */
        /* <DEDUP_REMOVED lines=9> */
.L_x_33:
[----:B------:R-:W1:Y:S02]  /*20c0*/  LDCU UR8, c[0x0][0xb30] ;  /* 0x00016600ff0877ac */ /* 0x000e640008000800 */
[----:B-1----:R-:W-:-:S09]  /*20d0*/  UISETP.NE.AND UP0, UPT, UR8, 0x1, UPT ;  /* 0x000000010800788c */ /* 0x002fd2000bf05270 */
[----:B------:R-:W-:Y:S05]  /*20e0*/  BRA.U UP0, `(.L_x_34) ;  /* 0x0000000100407547 */ /* 0x000fea000b800000 */
[----:B------:R-:W1:Y:S08]  /*20f0*/  LDC.64 R4, c[0x0][0xb10] ;  /* 0x0002c400ff047b82 */ /* 0x000e700000000a00 */
[----:B------:R-:W2:Y:S08]  /*2100*/  LDC.64 R2, c[0x0][0xb18] ;  /* 0x0002c600ff027b82 */ /* 0x000eb00000000a00 */
[----:B------:R-:W3:Y:S08]  /*2110*/  LDC R6, c[0x0][0xb20] ;  /* 0x0002c800ff067b82 */ /* 0x000ef00000000800 */
[----:B------:R-:W4:Y:S01]  /*2120*/  LDC R16, c[0x0][0xb0c] ;  /* 0x0002c300ff107b82 */ /* 0x000f220000000800 */
[----:B-1----:R-:W-:-:S05]  /*2130*/  IMAD.HI.U32 R4, R11, R4, RZ ;  /* 0x000000040b047227 */ /* 0x002fca00078e00ff */
[----:B------:R-:W-:Y:S01]  /*2140*/  SHF.R.U32.HI R4, RZ, R5, R4 ;  /* 0x00000005ff047219 */ /* 0x000fe20000011604 */
[----:B--2---:R-:W-:Y:S01]  /*2150*/  IMAD.HI.U32 R3, R8, R3, RZ ;  /* 0x0000000308037227 */ /* 0x004fe200078e00ff */
[----:B------:R-:W-:-:S04]  /*2160*/  ISETP.NE.AND P0, PT, R2, 0x1, PT ;  /* 0x000000010200780c */ /* 0x000fc80003f05270 */
[----:B---3--:R-:W-:-:S04]  /*2170*/  SHF.R.U32.HI R3, RZ, R6, R3 ;  /* 0x00000006ff037219 */ /* 0x008fc80000011603 */
[----:B------:R-:W-:Y:S02]  /*2180*/  SEL R3, R8, R3, !P0 ;  /* 0x0000000308037207 */ /* 0x000fe40004000000 */
[----:B----4-:R-:W-:-:S04]  /*2190*/  ISETP.NE.AND P1, PT, R16, 0x1, PT ;  /* 0x000000011000780c */ /* 0x010fc80003f25270 */
[----:B------:R-:W-:-:S05]  /*21a0*/  SEL R4, R11, R4, !P1 ;  /* 0x000000040b047207 */ /* 0x000fca0004800000 */
[----:B------:R-:W-:Y:S02]  /*21b0*/  IMAD.IADD R5, R3, 0x1, -R4 ;  /* 0x0000000103057824 */ /* 0x000fe400078e0a04 */
[----:B------:R-:W-:Y:S02]  /*21c0*/  IMAD.IADD R3, R4, 0x1, -R3 ;  /* 0x0000000104037824 */ /* 0x000fe400078e0a03 */
[----:B------:R-:W-:Y:S02]  /*21d0*/  IMAD R11, R5, R16, R11 ;  /* 0x00000010050b7224 */ /* 0x000fe400078e020b */
[----:B------:R-:W-:-:S07]  /*21e0*/  IMAD R8, R3, R2, R8 ;  /* 0x0000000203087224 */ /* 0x000fce00078e0208 */
.L_x_34:
[----:B------:R-:W-:Y:S01]  /*21f0*/  VIADD R14, R14, 0x1 ;  /* 0x000000010e0e7836 */ /* 0x000fe20000000000 */
[----:B------:R-:W-:Y:S01]  /*2200*/  PLOP3.LUT P1, PT, PT, PT, PT, 0x80, 0x8 ;  /* 0x000000000008781c */ /* 0x000fe20003f2f070 */
[----:B------:R-:W-:Y:S02]  /*2210*/  IMAD.IADD R21, R11, 0x1, R170 ;  /* 0x000000010b157824 */ /* 0x000fe400078e02aa */
[----:B------:R-:W-:Y:S01]  /*2220*/  IMAD.IADD R20, R8, 0x1, R147 ;  /* 0x0000000108147824 */ /* 0x000fe200078e0293 */
[----:B------:R-:W-:-:S04]  /*2230*/  ISETP.NE.AND P0, PT, R14, 0x2, PT ;  /* 0x000000020e00780c */ /* 0x000fc80003f05270 */
[----:B------:R-:W-:Y:S02]  /*2240*/  SEL R2, RZ, 0x1, P0 ;  /* 0x00000001ff027807 */ /* 0x000fe40000000000 */
[----:B------:R-:W-:Y:S02]  /*2250*/  SEL R14, R14, RZ, P0 ;  /* 0x000000ff0e0e7207 */ /* 0x000fe40000000000 */
[----:B------:R-:W-:Y:S01]  /*2260*/  LOP3.LUT R13, R13, R2, RZ, 0x3c, !PT ;  /* 0x000000020d0d7212 */ /* 0x000fe200078e3cff */
[----:B------:R-:W-:Y:S06]  /*2270*/  @P2 BRA `(.L_x_35) ;  /* 0xfffffff000a02947 */ /* 0x000fec000383ffff */
[----:B------:R-:W-:Y:S01]  /*2280*/  UIADD3 UR4, UPT, UPT, UR4, 0x20, URZ ;  /* 0x0000002004047890 */ /* 0x000fe2000fffe0ff */
[----:B------:R-:W-:-:S03]  /*2290*/  SHF.L.U32 R3, R15, 0x1f, RZ ;  /* 0x0000001f0f037819 */ /* 0x000fc600000006ff */
[----:B------:R-:W-:-:S09]  /*22a0*/  ULEA UR5, UR6, UR4, 0x3 ;  /* 0x0000000406057291 */ /* 0x000fd2000f8e18ff */
[----:B------:R-:W1:Y:S02]  /*22b0*/  SYNCS.PHASECHK.TRANS64.TRYWAIT P0, [UR5], R3 ;  /* 0x00000003ff0075a7 */ /* 0x000e640008001105 */
[----:B-1----:R-:W-:Y:S05]  /*22c0*/  @!P0 BRA `(.L_x_36) ;  /* 0x0000005c00e88947 */ /* 0x002fea0003800000 */
.L_x_111:
[----:B------:R-:W-:-:S04]  /*22d0*/  UIADD3 UR6, UPT, UPT, UR6, 0x1, URZ ;  /* 0x0000000106067890 */ /* 0x000fc8000fffe0ff */
[----:B------:R-:W-:-:S04]  /*22e0*/  UISETP.NE.AND UP0, UPT, UR6, 0x4, UPT ;  /* 0x000000040600788c */ /* 0x000fc8000bf05270 */
[----:B------:R-:W-:Y:S02]  /*22f0*/  USEL UR7, URZ, 0x1, UP0 ;  /* 0x00000001ff077887 */ /* 0x000fe40008000000 */
[----:B------:R-:W-:-:S04]  /*2300*/  USEL UR6, UR6, URZ, UP0 ;  /* 0x000000ff06067287 */ /* 0x000fc80008000000 */
[----:B------:R-:W-:Y:S01]  /*2310*/  ULEA UR5, UR6, UR4, 0x3 ;  /* 0x0000000406057291 */ /* 0x000fe2000f8e18ff */
[----:B------:R-:W-:-:S04]  /*2320*/  LOP3.LUT R2, R15, UR7, RZ, 0x3c, !PT ;  /* 0x000000070f027c12 */ /* 0x000fc8000f8e3cff */
[----:B-1----:R-:W-:-:S04]  /*2330*/  SHF.L.U32 R3, R2, 0x1f, RZ ;  /* 0x0000001f02037819 */ /* 0x002fc800000006ff */
[----:B------:R-:W1:Y:S02]  /*2340*/  SYNCS.PHASECHK.TRANS64.TRYWAIT P0, [UR5], R3 ;  /* 0x00000003ff0075a7 */ /* 0x000e640008001105 */
[----:B-1----:R-:W-:Y:S05]  /*2350*/  @!P0 BRA `(.L_x_37) ;  /* 0x0000005c00dc8947 */ /* 0x002fea0003800000 */
.L_x_113:
        /* <DEDUP_REMOVED lines=9> */
.L_x_115:
[----:B------:R-:W-:-:S04]  /*23f0*/  UIADD3 UR6, UPT, UPT, UR6, 0x1, URZ ;  /* 0x0000000106067890 */ /* 0x000fc8000fffe0ff */
[----:B------:R-:W-:-:S04]  /*2400*/  UISETP.NE.AND UP0, UPT, UR6, 0x4, UPT ;  /* 0x000000040600788c */ /* 0x000fc8000bf05270 */
[----:B------:R-:W-:Y:S02]  /*2410*/  USEL UR5, URZ, 0x1, UP0 ;  /* 0x00000001ff057887 */ /* 0x000fe40008000000 */
[----:B------:R-:W-:-:S04]  /*2420*/  USEL UR6, UR6, URZ, UP0 ;  /* 0x000000ff06067287 */ /* 0x000fc80008000000 */
[----:B------:R-:W-:Y:S01]  /*2430*/  ULEA UR6, UR6, UR4, 0x3 ;  /* 0x0000000406067291 */ /* 0x000fe2000f8e18ff */
[----:B-1----:R-:W-:-:S04]  /*2440*/  LOP3.LUT R3, R2, UR5, RZ, 0x3c, !PT ;  /* 0x0000000502037c12 */ /* 0x002fc8000f8e3cff */
[----:B------:R-:W-:Y:S01]  /*2450*/  SHF.L.U32 R3, R3, 0x1f, RZ ;  /* 0x0000001f03037819 */ /* 0x000fe200000006ff */
[----:B----4-:R-:W-:-:S07]  /*2460*/  IMAD.U32 R0, RZ, RZ, UR6 ;  /* 0x00000006ff007e24 */ /* 0x010fce000f8e00ff */
.L_x_39:
[----:B-1----:R1:W2:Y:S02]  /*2470*/  SYNCS.PHASECHK.TRANS64.TRYWAIT P0, [R0+URZ], R3 ;  /* 0x00000003000075a7 */ /* 0x0022a400080011ff */
[----:B--2---:R-:W-:Y:S05]  /*2480*/  @!P0 NANOSLEEP.SYNCS 0x989680 ;  /* 0x009896800000895d */ /* 0x004fea0003900000 */
[----:B------:R-:W2:Y:S02]  /*2490*/  @!P0 SYNCS.PHASECHK.TRANS64 P0, [R0+URZ], R3 ;  /* 0x00000003000085a7 */ /* 0x000ea400080010ff */
[----:B--2---:R-:W-:Y:S05]  /*24a0*/  @P0 EXIT ;  /* 0x000000000000094d */ /* 0x004fea0003800000 */
[----:B------:R-:W-:Y:S05]  /*24b0*/  BRA `(.L_x_39) ;  /* 0xfffffffc00ec7947 */ /* 0x000fea000383ffff */
.L_x_17:
[----:B------:R-:W-:-:S04]  /*24c0*/  UISETP.NE.AND UP1, UPT, UR37, URZ, UPT ;  /* 0x000000ff2500728c */ /* 0x000fc8000bf25270 */
[----:B------:R-:W-:-:S09]  /*24d0*/  UISETP.NE.OR UP1, UPT, UR8, 0x1, UP1 ;  /* 0x000000010800788c */ /* 0x000fd20008f25670 */
[----:B------:R-:W-:Y:S05]  /*24e0*/  BRA.U UP1, `(.L_x_40) ;  /* 0x0000000501487547 */ /* 0x000fea000b800000 */
[----:B------:R-:W-:Y:S01]  /*24f0*/  ISETP.NE.AND P2, PT, R2, RZ, PT ;  /* 0x000000ff0200720c */ /* 0x000fe20003f45270 */
[----:B------:R-:W-:Y:S01]  /*2500*/  IMAD.MOV.U32 R12, RZ, RZ, 0x1 ;  /* 0x00000001ff0c7424 */ /* 0x000fe200078e00ff */
[----:B------:R-:W-:Y:S02]  /*2510*/  CS2R R10, SRZ ;  /* 0x00000000000a7805 */ /* 0x000fe4000001ff00 */
[----:B------:R-:W-:Y:S01]  /*2520*/  CS2R R8, SRZ ;  /* 0x0000000000087805 */ /* 0x000fe2000001ff00 */
[----:B------:R-:W-:Y:S01]  /*2530*/  UMOV UR4, 0x400 ;  /* 0x0000040000047882 */ /* 0x000fe20000000000 */
[----:B------:R-:W-:Y:S01]  /*2540*/  UMOV UR6, URZ ;  /* 0x000000ff00067c82 */ /* 0x000fe20008000000 */
[----:B------:R-:W-:-:S12]  /*2550*/  ULEA UR37, UR37, UR4, 0x18 ;  /* 0x0000000425257291 */ /* 0x000fd8000f8ec0ff */
.L_x_44:
[----:B------:R-:W-:Y:S02]  /*2560*/  LEA R0, R8, UR37, 0x3 ;  /* 0x0000002508007c11 */ /* 0x000fe4000f8e18ff */
[----:B------:R-:W-:-:S03]  /*2570*/  SHF.L.U32 R5, R9, 0x1f, RZ ;  /* 0x0000001f09057819 */ /* 0x000fc600000006ff */
[----:B------:R-:W-:Y:S01]  /*2580*/  VIADD R4, R0, 0xe0 ;  /* 0x000000e000047836 */ /* 0x000fe20000000000 */
[----:B------:R-:W1:Y:S02]  /*2590*/  SYNCS.PHASECHK.TRANS64.TRYWAIT P0, [R0+URZ+0xd0], R5 ;  /* 0x0000d005000075a7 */ /* 0x000e6400080011ff */
[----:B-1----:R-:W-:Y:S05]  /*25a0*/  @!P0 BRA `(.L_x_41) ;  /* 0x0000005c00788947 */ /* 0x002fea0003800000 */
.L_x_116:
[----:B------:R-:W-:Y:S01]  /*25b0*/  ULEA UR5, UR6, UR37, 0x3 ;  /* 0x0000002506057291 */ /* 0x000fe2000f8e18ff */
[----:B------:R-:W-:Y:S02]  /*25c0*/  PRMT R4, RZ, 0x654, R4 ;  /* 0x00000654ff047816 */ /* 0x000fe40000000004 */
[----:B-1----:R-:W-:Y:S01]  /*25d0*/  SHF.L.U32 R5, R12, 0x1f, RZ ;  /* 0x0000001f0c057819 */ /* 0x002fe200000006ff */
[----:B------:R-:W-:Y:S01]  /*25e0*/  UIADD3 UR4, UPT, UPT, UR5, 0x70, URZ ;  /* 0x0000007005047890 */ /* 0x000fe2000fffe0ff */
[----:B------:R1:W-:Y:S05]  /*25f0*/  SYNCS.ARRIVE.TRANS64.RED.A1T0 RZ, [R4+URZ], RZ ;  /* 0x000000ff04ff79a7 */ /* 0x0003ea00081004ff */
[----:B------:R-:W-:Y:S01]  /*2600*/  IMAD.U32 R7, RZ, RZ, UR4 ;  /* 0x00000004ff077e24 */ /* 0x000fe2000f8e00ff */
[----:B------:R-:W2:Y:S04]  /*2610*/  SYNCS.PHASECHK.TRANS64.TRYWAIT P0, [UR5+0x80], R5 ;  /* 0x00008005ff0075a7 */ /* 0x000ea80008001105 */
[----:B------:R-:W-:Y:S01]  /*2620*/  PRMT R6, R2, 0x654, R7 ;  /* 0x0000065402067816 */ /* 0x000fe20000000007 */
[----:B-1----:R-:W-:Y:S01]  /*2630*/  @!P2 IMAD.MOV.U32 R4, RZ, RZ, 0x10 ;  /* 0x00000010ff04a424 */ /* 0x002fe200078e00ff */
[----:B--2---:R-:W-:Y:S06]  /*2640*/  @!P0 BRA `(.L_x_42) ;  /* 0x0000005c00648947 */ /* 0x004fec0003800000 */
.L_x_118:
[----:B------:R-:W-:Y:S01]  /*2650*/  ULEA UR4, UR6, UR37, 0x4 ;  /* 0x0000002506047291 */ /* 0x000fe2000f8e20ff */
[----:B------:R-:W-:Y:S01]  /*2660*/  SEL R3, R6, R3, !P2 ;  /* 0x0000000306037207 */ /* 0x000fe20005000000 */
[----:B------:R-:W-:Y:S01]  /*2670*/  UIADD3 UR5, UPT, UPT, UR5, 0x70, URZ ;  /* 0x0000007005057890 */ /* 0x000fe2000fffe0ff */
[----:B-1----:R-:W-:Y:S01]  /*2680*/  LEA R0, R11, UR37, 0x3 ;  /* 0x000000250b007c11 */ /* 0x002fe2000f8e18ff */
[----:B------:R-:W-:Y:S01]  /*2690*/  UIADD3 UR4, UPT, UPT, UR4, 0x100, URZ ;  /* 0x0000010004047890 */ /* 0x000fe2000fffe0ff */
[----:B------:R-:W-:Y:S01]  /*26a0*/  SHF.L.U32 R5, R10, 0x1f, RZ ;  /* 0x0000001f0a057819 */ /* 0x000fe200000006ff */
[----:B------:R1:W-:Y:S01]  /*26b0*/  @!P2 SYNCS.ARRIVE.TRANS64.RED RZ, [R3+URZ], R4 ;  /* 0x0000000403ffa9a7 */ /* 0x0003e200080004ff */
[----:B------:R-:W-:Y:S01]  /*26c0*/  UIADD3 UR6, UPT, UPT, UR6, 0x1, URZ ;  /* 0x0000000106067890 */ /* 0x000fe2000fffe0ff */
[----:B------:R-:W-:-:S03]  /*26d0*/  VIADD R8, R8, 0x1 ;  /* 0x0000000108087836 */ /* 0x000fc60000000000 */
[----:B------:R-:W-:Y:S02]  /*26e0*/  UISETP.NE.AND UP0, UPT, UR6, 0x2, UPT ;  /* 0x000000020600788c */ /* 0x000fe4000bf05270 */
[----:B------:R-:W-:Y:S06]  /*26f0*/  UGETNEXTWORKID.BROADCAST [UR4], [UR5] ;  /* 0x00000000040073ca */ /* 0x000fec0008000100 */
[----:B------:R-:W-:Y:S01]  /*2700*/  USEL UR4, URZ, 0x1, UP0 ;  /* 0x00000001ff047887 */ /* 0x000fe20008000000 */
[----:B------:R-:W-:Y:S01]  /*2710*/  ISETP.NE.AND P0, PT, R8, 0x2, PT ;  /* 0x000000020800780c */ /* 0x000fe20003f05270 */
[----:B------:R-:W-:Y:S01]  /*2720*/  USEL UR6, UR6, URZ, UP0 ;  /* 0x000000ff06067287 */ /* 0x000fe20008000000 */
[----:B------:R-:W2:Y:S03]  /*2730*/  SYNCS.PHASECHK.TRANS64.TRYWAIT P1, [R0+URZ+0x70], R5 ;  /* 0x00007005000075a7 */ /* 0x000ea600080211ff */
[----:B------:R-:W-:Y:S01]  /*2740*/  LOP3.LUT R12, R12, UR4, RZ, 0x3c, !PT ;  /* 0x000000040c0c7c12 */ /* 0x000fe2000f8e3cff */
[----:B-12---:R-:W-:Y:S07]  /*2750*/  @!P1 BRA `(.L_x_43) ;  /* 0x0000005c00389947 */ /* 0x006fee0003800000 */
.L_x_119:
[C---:B------:R-:W-:Y:S01]  /*2760*/  LEA R4, R11.reuse, UR37, 0x4 ;  /* 0x000000250b047c11 */ /* 0x040fe2000f8e20ff */
[----:B-1----:R-:W-:Y:S01]  /*2770*/  VIADD R0, R0, 0x80 ;  /* 0x0000008000007836 */ /* 0x002fe20000000000 */
[----:B------:R-:W-:Y:S01]  /*2780*/  SEL R8, R8, RZ, P0 ;  /* 0x000000ff08087207 */ /* 0x000fe20000000000 */
[----:B------:R-:W-:-:S03]  /*2790*/  VIADD R11, R11, 0x1 ;  /* 0x000000010b0b7836 */ /* 0x000fc60000000000 */
[----:B------:R-:W1:Y:S01]  /*27a0*/  LDS.128 R4, [R4+0x100] ;  /* 0x0001000004047984 */ /* 0x000e620000000c00 */
[----:B------:R-:W-:Y:S02]  /*27b0*/  PRMT R0, RZ, 0x654, R0 ;  /* 0x00000654ff007816 */ /* 0x000fe40000000000 */
[C---:B------:R-:W-:Y:S01]  /*27c0*/  ISETP.NE.AND P1, PT, R11.reuse, 0x2, PT ;  /* 0x000000020b00780c */ /* 0x040fe20003f25270 */
[----:B------:R-:W-:Y:S01]  /*27d0*/  @!PT LDS RZ, [RZ] ;  /* 0x00000000fffff984 */ /* 0x000fe20000000800 */
[----:B------:R-:W-:Y:S01]  /*27e0*/  @!PT LDS RZ, [RZ] ;  /* 0x00000000fffff984 */ /* 0x000fe20000000800 */
[----:B------:R-:W-:Y:S01]  /*27f0*/  @!PT LDS RZ, [RZ] ;  /* 0x00000000fffff984 */ /* 0x000fe20000000800 */
[----:B------:R-:W-:Y:S01]  /*2800*/  @!PT LDS RZ, [RZ] ;  /* 0x00000000fffff984 */ /* 0x000fe20000000800 */
[----:B------:R2:W-:Y:S06]  /*2810*/  MEMBAR.ALL.CTA ;  /* 0x0000000000007992 */ /* 0x0005ec0000008000 */
[----:B--2---:R-:W2:Y:S01]  /*2820*/  FENCE.VIEW.ASYNC.S ;  /* 0x00000000000073c6 */ /* 0x004ea20000000000 */
[----:B------:R-:W-:Y:S01]  /*2830*/  SEL R11, R11, RZ, P1 ;  /* 0x000000ff0b0b7207 */ /* 0x000fe20000800000 */
[----:B--2---:R2:W-:Y:S01]  /*2840*/  SYNCS.ARRIVE.TRANS64.RED.A1T0 RZ, [R0+URZ], RZ ;  /* 0x000000ff00ff79a7 */ /* 0x0045e200081004ff */
[----:B-1----:R-:W-:-:S02]  /*2850*/  LOP3.LUT P3, RZ, R6, 0x1, RZ, 0xc0, !PT ;  /* 0x0000000106ff7812 */ /* 0x002fc4000786c0ff */
[----:B------:R-:W-:-:S04]  /*2860*/  SEL R5, RZ, 0x1, P1 ;  /* 0x00000001ff057807 */ /* 0x000fc80000800000 */
[----:B------:R-:W-:Y:S02]  /*2870*/  LOP3.LUT R10, R10, R5, RZ, 0x3c, !PT ;  /* 0x000000050a0a7212 */ /* 0x000fe400078e3cff */
[----:B--2---:R-:W-:-:S04]  /*2880*/  SEL R0, RZ, 0x1, P0 ;  /* 0x00000001ff007807 */ /* 0x004fc80000000000 */
[----:B------:R-:W-:Y:S01]  /*2890*/  LOP3.LUT R9, R9, R0, RZ, 0x3c, !PT ;  /* 0x0000000009097212 */ /* 0x000fe200078e3cff */
[----:B------:R-:W-:Y:S06]  /*28a0*/  @P3 BRA `(.L_x_44) ;  /* 0xfffffffc002c3947 */ /* 0x000fec000383ffff */
[----:B------:R-:W-:Y:S01]  /*28b0*/  ULEA UR5, UR6, UR37, 0x3 ;  /* 0x0000002506057291 */ /* 0x000fe2000f8e18ff */
[----:B------:R-:W-:-:S08]  /*28c0*/  SHF.L.U32 R3, R12, 0x1f, RZ ;  /* 0x0000001f0c037819 */ /* 0x000fd000000006ff */
[----:B------:R-:W1:Y:S02]  /*28d0*/  SYNCS.PHASECHK.TRANS64 P0, [UR5+0x80], R3 ;  /* 0x00008003ff0075a7 */ /* 0x000e640008001005 */
[----:B-1----:R-:W-:Y:S05]  /*28e0*/  @P0 BRA `(.L_x_45) ;  /* 0x0000000000080947 */ /* 0x002fea0003800000 */
[----:B------:R-:W1:Y:S02]  /*28f0*/  SYNCS.PHASECHK.TRANS64.TRYWAIT P0, [UR5+0x80], R3 ;  /* 0x00008003ff0075a7 */ /* 0x000e640008001105 */
[----:B-1----:R-:W-:Y:S05]  /*2900*/  @!P0 BRA `(.L_x_46) ;  /* 0x0000005800e08947 */ /* 0x002fea0003800000 */
.L_x_45:
[----:B------:R-:W-:-:S04]  /*2910*/  UIADD3 UR4, UPT, UPT, UR6, 0x1, URZ ;  /* 0x0000000106047890 */ /* 0x000fc8000fffe0ff */
[----:B------:R-:W-:-:S04]  /*2920*/  UISETP.NE.AND UP0, UPT, UR4, 0x2, UPT ;  /* 0x000000020400788c */ /* 0x000fc8000bf05270 */
[----:B------:R-:W-:Y:S02]  /*2930*/  USEL UR7, URZ, 0x1, UP0 ;  /* 0x00000001ff077887 */ /* 0x000fe40008000000 */
[----:B------:R-:W-:-:S04]  /*2940*/  USEL UR4, UR4, URZ, UP0 ;  /* 0x000000ff04047287 */ /* 0x000fc80008000000 */
[----:B------:R-:W-:Y:S01]  /*2950*/  ULEA UR4, UR4, UR37, 0x3 ;  /* 0x0000002504047291 */ /* 0x000fe2000f8e18ff */
[----:B-1----:R-:W-:-:S04]  /*2960*/  LOP3.LUT R3, R12, UR7, RZ, 0x3c, !PT ;  /* 0x000000070c037c12 */ /* 0x002fc8000f8e3cff */
[----:B------:R-:W-:-:S04]  /*2970*/  SHF.L.U32 R0, R3, 0x1f, RZ ;  /* 0x0000001f03007819 */ /* 0x000fc800000006ff */
[----:B------:R-:W1:Y:S02]  /*2980*/  SYNCS.PHASECHK.TRANS64 P0, [UR4+0x80], R0 ;  /* 0x00008000ff0075a7 */ /* 0x000e640008001004 */
[----:B-1----:R-:W-:Y:S05]  /*2990*/  @P0 EXIT ;  /* 0x000000000000094d */ /* 0x002fea0003800000 */
[----:B------:R-:W-:Y:S02]  /*29a0*/  SHF.L.U32 R3, R3, 0x1f, RZ ;  /* 0x0000001f03037819 */ /* 0x000fe400000006ff */
[----:B------:R-:W-:-:S07]  /*29b0*/  MOV R0, UR4 ;  /* 0x0000000400007c02 */ /* 0x000fce0008000f00 */
.L_x_47:
[----:B-1----:R1:W2:Y:S02]  /*29c0*/  SYNCS.PHASECHK.TRANS64.TRYWAIT P0, [R0+URZ+0x80], R3 ;  /* 0x00008003000075a7 */ /* 0x0022a400080011ff */
[----:B--2---:R-:W-:Y:S05]  /*29d0*/  @!P0 NANOSLEEP.SYNCS 0x989680 ;  /* 0x009896800000895d */ /* 0x004fea0003900000 */
[----:B------:R-:W2:Y:S02]  /*29e0*/  @!P0 SYNCS.PHASECHK.TRANS64 P0, [R0+URZ+0x80], R3 ;  /* 0x00008003000085a7 */ /* 0x000ea400080010ff */
[----:B--2---:R-:W-:Y:S05]  /*29f0*/  @P0 EXIT ;  /* 0x000000000000094d */ /* 0x004fea0003800000 */
[----:B------:R-:W-:Y:S05]  /*2a00*/  BRA `(.L_x_47) ;  /* 0xfffffffc00ec7947 */ /* 0x000fea000383ffff */
.L_x_40:
[----:B------:R-:W-:-:S09]  /*2a10*/  UISETP.NE.AND UP1, UPT, UR8, URZ, UPT ;  /* 0x000000ff0800728c */ /* 0x000fd2000bf25270 */
[----:B------:R-:W-:Y:S05]  /*2a20*/  BRA.U UP1, `(.L_x_48) ;  /* 0x0000000d017c7547 */ /* 0x000fea000b800000 */
[----:B------:R-:W-:Y:S01]  /*2a30*/  UMOV UR4, 0x40 ;  /* 0x0000004000047882 */ /* 0x000fe20000000000 */
[----:B------:R-:W-:Y:S01]  /*2a40*/  NOP ;  /* 0x0000000000007918 */ /* 0x000fe20000000000 */
[----:B------:R-:W-:Y:S01]  /*2a50*/  ULEA UR4, UR37, UR4, 0x18 ;  /* 0x0000000425047291 */ /* 0x000fe2000f8ec0ff */
[----:B------:R-:W-:Y:S02]  /*2a60*/  UMOV UR5, 0x400 ;  /* 0x0000040000057882 */ /* 0x000fe40000000000 */
[----:B------:R-:W-:-:S06]  /*2a70*/  ULEA UR37, UR37, UR5, 0x18 ;  /* 0x0000000525257291 */ /* 0x000fcc000f8ec0ff */
[----:B------:R-:W1:Y:S02]  /*2a80*/  LDS.U8 R0, [UR4+0x1c] ;  /* 0x00001c04ff007984 */ /* 0x000e640008000000 */
[----:B-1----:R-:W-:-:S13]  /*2a90*/  ISETP.NE.AND P0, PT, R0, RZ, PT ;  /* 0x000000ff0000720c */ /* 0x002fda0003f05270 */
[----:B------:R-:W-:Y:S05]  /*2aa0*/  @P0 BRA `(.L_x_49) ;  /* 0x0000000000580947 */ /* 0x000fea0003800000 */
[----:B------:R-:W-:-:S13]  /*2ab0*/  ELECT P0, URZ, PT ;  /* 0x0000000000ff782f */ /* 0x000fda0003800000 */
[----:B------:R-:W-:Y:S05]  /*2ac0*/  @!P0 BRA `(.L_x_50) ;  /* 0x0000000000608947 */ /* 0x000fea0003800000 */
[----:B------:R-:W-:Y:S01]  /*2ad0*/  UMOV UR5, 0x10 ;  /* 0x0000001000057882 */ /* 0x000fe20000000000 */
[----:B------:R-:W-:Y:S01]  /*2ae0*/  HFMA2 R0, -RZ, RZ, 0, 5.9604644775390625e-08 ;  /* 0x00000001ff007431 */ /* 0x000fe200000001ff */
[----:B------:R-:W-:-:S03]  /*2af0*/  MOV R2, 0xffff ;  /* 0x0000ffff00027802 */ /* 0x000fc60000000f00 */
[----:B------:R-:W-:Y:S04]  /*2b00*/  DEPBAR.LE SB1, 0x36 ;  /* 0x00009d800000791a */ /* 0x000fe80000000000 */
[----:B------:R-:W1:Y:S02]  /*2b10*/  UTCATOMSWS.FIND_AND_SET.ALIGN UP0, UR5, UR5 ;  /* 0x00000005000575e3 */ /* 0x000e640008000800 */
[----:B-1----:R-:W-:Y:S01]  /*2b20*/  MOV R3, UR5 ;  /* 0x0000000500037c02 */ /* 0x002fe20008000f00 */
[----:B------:R-:W-:Y:S06]  /*2b30*/  BRA.U UP0, `(.L_x_51) ;  /* 0x0000000100187547 */ /* 0x000fec000b800000 */
.L_x_52:
[----:B------:R-:W-:Y:S05]  /*2b40*/  NANOSLEEP 0x64 ;  /* 0x000000640000795d */ /* 0x000fea0003800000 */
[----:B------:R-:W-:-:S05]  /*2b50*/  UMOV UR5, 0x10 ;  /* 0x0000001000057882 */ /* 0x000fca0000000000 */
[----:B------:R-:W-:Y:S04]  /*2b60*/  DEPBAR.LE SB1, 0x36 ;  /* 0x00009d800000791a */ /* 0x000fe80000000000 */
[----:B------:R-:W1:Y:S02]  /*2b70*/  UTCATOMSWS.FIND_AND_SET.ALIGN UP0, UR5, UR5 ;  /* 0x00000005000575e3 */ /* 0x000e640008000800 */
[----:B-1----:R-:W-:Y:S01]  /*2b80*/  MOV R3, UR5 ;  /* 0x0000000500037c02 */ /* 0x002fe20008000f00 */
[----:B------:R-:W-:Y:S05]  /*2b90*/  BRA.U !UP0, `(.L_x_52) ;  /* 0xfffffffd08e87547 */ /* 0x000fea000b83ffff */
.L_x_51:
[-C--:B------:R-:W-:Y:S02]  /*2ba0*/  SHF.L.U32 R2, R2, R3.reuse, RZ ;  /* 0x0000000302027219 */ /* 0x080fe400000006ff */
[----:B------:R-:W-:Y:S01]  /*2bb0*/  SHF.L.U32 R0, R0, R3, RZ ;  /* 0x0000000300007219 */ /* 0x000fe200000006ff */
[----:B------:R-:W-:Y:S02]  /*2bc0*/  IMAD.SHL.U32 R3, R3, 0x20, RZ ;  /* 0x0000002003037824 */ /* 0x000fe400078e00ff */
[----:B------:R1:W-:Y:S04]  /*2bd0*/  ATOMS.OR RZ, [UR4+0x14], R2 ;  /* 0x00001402ffff798c */ /* 0x0003e8000b000004 */
[----:B------:R1:W-:Y:S04]  /*2be0*/  ATOMS.OR RZ, [UR4+0x18], R0 ;  /* 0x00001800ffff798c */ /* 0x0003e8000b000004 */
[----:B------:R1:W-:Y:S01]  /*2bf0*/  STS [UR37+0x120], R3 ;  /* 0x00012003ff007988 */ /* 0x0003e20008000825 */
[----:B------:R-:W-:Y:S05]  /*2c00*/  BRA `(.L_x_50) ;  /* 0x0000000000107947 */ /* 0x000fea0003800000 */
.L_x_49:
[----:B------:R-:W-:Y:S02]  /*2c10*/  MOV R0, 0xffffffff ;  /* 0xffffffff00007802 */ /* 0x000fe40000000f00 */
[----:B------:R-:W-:-:S03]  /*2c20*/  MOV R2, 0x2c50 ;  /* 0x00002c5000027802 */ /* 0x000fc60000000f00 */
[----:B------:R1:W-:Y:S04]  /*2c30*/  STS [UR37+0x120], R0 ;  /* 0x00012000ff007988 */ /* 0x0003e80008000825 */
[----:B-1-3-5:R-:W-:Y:S05]  /*2c40*/  CALL.REL.NOINC `($__internal_1_$__cuda_sm10x_tcgen05_guardrail_trap_phase_invalid_during_alloc) ;  /* 0x0000005c009c7944 */ /* 0x02afea0003c00000 */
.L_x_50:
[----:B------:R-:W-:Y:S05]  /*2c50*/  WARPSYNC.ALL ;  /* 0x0000000000007948 */ /* 0x000fea0003800000 */
[----:B------:R-:W2:Y:S01]  /*2c60*/  S2UR UR6, SR_CgaCtaId ;  /* 0x00000000000679c3 */ /* 0x000ea20000008800 */
[----:B------:R-:W-:Y:S01]  /*2c70*/  UMOV UR4, 0x400 ;  /* 0x0000040000047882 */ /* 0x000fe20000000000 */
[----:B------:R-:W-:-:S06]  /*2c80*/  NOP ;  /* 0x0000000000007918 */ /* 0x000fcc0000000000 */
[----:B------:R-:W-:Y:S06]  /*2c90*/  BAR.ARV 0x6, 0xa0 ;  /* 0x0182800000007b1d */ /* 0x000fec0000002000 */
[----:B------:R-:W4:Y:S01]  /*2ca0*/  LDCU UR7, c[0x0][0x38c] ;  /* 0x00007180ff0777ac */ /* 0x000f220008000800 */
[----:B------:R-:W-:Y:S01]  /*2cb0*/  IMAD.MOV.U32 R11, RZ, RZ, 0x1 ;  /* 0x00000001ff0b7424 */ /* 0x000fe200078e00ff */
[----:B------:R-:W-:Y:S01]  /*2cc0*/  CS2R R8, SRZ ;  /* 0x0000000000087805 */ /* 0x000fe2000001ff00 */
[----:B------:R-:W-:Y:S01]  /*2cd0*/  IMAD.MOV.U32 R10, RZ, RZ, RZ ;  /* 0x000000ffff0a7224 */ /* 0x000fe200078e00ff */
[----:B------:R-:W-:Y:S01]  /*2ce0*/  UMOV UR18, URZ ;  /* 0x000000ff00127c82 */ /* 0x000fe20008000000 */
[----:B------:R-:W-:Y:S01]  /*2cf0*/  UMOV UR17, URZ ;  /* 0x000000ff00117c82 */ /* 0x000fe20008000000 */
[----:B------:R-:W-:Y:S01]  /*2d00*/  UMOV UR22, 0x0 ;  /* 0x0000000000167882 */ /* 0x000fe20000000000 */
[----:B------:R-:W-:Y:S01]  /*2d10*/  UMOV UR23, 0x8200490 ;  /* 0x0820049000177882 */ /* 0x000fe20000000000 */
[----:B------:R-:W-:Y:S01]  /*2d20*/  UMOV UR20, 0x0 ;  /* 0x0000000000147882 */ /* 0x000fe20000000000 */
[----:B------:R-:W-:Y:S01]  /*2d30*/  UMOV UR21, 0x8200490 ;  /* 0x0820049000157882 */ /* 0x000fe20000000000 */
[----:B--2---:R-:W-:Y:S01]  /*2d40*/  ULEA UR6, UR6, UR4, 0x18 ;  /* 0x0000000406067291 */ /* 0x004fe2000f8ec0ff */
[----:B------:R-:W2:Y:S03]  /*2d50*/  LDCU UR4, c[0x0][0x38c] ;  /* 0x00007180ff0477ac */ /* 0x000ea60008000800 */
[----:B------:R-:W-:-:S02]  /*2d60*/  UIADD3 UR11, UPT, UPT, UR6, 0x8400, URZ ;  /* 0x00008400060b7890 */ /* 0x000fc4000fffe0ff */
[----:B----4-:R-:W-:-:S03]  /*2d70*/  UIADD3 UR7, UPT, UPT, UR7, 0x3f, URZ ;  /* 0x0000003f07077890 */ /* 0x010fc6000fffe0ff */
[----:B-1----:R-:W1:Y:S01]  /*2d80*/  LDS R0, [UR6+0x120] ;  /* 0x00012006ff007984 */ /* 0x002e620008000800 */
[----:B------:R-:W-:Y:S02]  /*2d90*/  UIADD3 UR12, UPT, UPT, UR6, 0x10400, URZ ;  /* 0x00010400060c7890 */ /* 0x000fe4000fffe0ff */
[----:B------:R-:W-:Y:S02]  /*2da0*/  USHF.R.S32.HI UR5, URZ, 0x1f, UR7 ;  /* 0x0000001fff057899 */ /* 0x000fe40008011407 */
[----:B------:R-:W-:Y:S02]  /*2db0*/  USHF.R.U32.HI UR11, URZ, 0x4, UR11 ;  /* 0x00000004ff0b7899 */ /* 0x000fe4000801160b */
[----:B------:R-:W-:Y:S02]  /*2dc0*/  ULEA.HI UR5, UR5, UR7, URZ, 0x6 ;  /* 0x0000000705057291 */ /* 0x000fe4000f8f30ff */
[----:B------:R-:W-:Y:S02]  /*2dd0*/  USHF.R.U32.HI UR12, URZ, 0x4, UR12 ;  /* 0x00000004ff0c7899 */ /* 0x000fe4000801160c */
[----:B------:R-:W-:-:S02]  /*2de0*/  USHF.R.S32.HI UR5, URZ, 0x6, UR5 ;  /* 0x00000006ff057899 */ /* 0x000fc40008011405 */
[----:B------:R-:W-:Y:S02]  /*2df0*/  ULOP3.LUT UR11, UR11, 0x3fff, URZ, 0xc0, !UPT ;  /* 0x00003fff0b0b7892 */ /* 0x000fe4000f8ec0ff */
[----:B------:R-:W-:Y:S02]  /*2e00*/  UISETP.LT.AND UP0, UPT, UR5, 0x1, UPT ;  /* 0x000000010500788c */ /* 0x000fe4000bf01270 */
[----:B------:R-:W-:Y:S02]  /*2e10*/  ULOP3.LUT UR12, UR12, 0x3fff, URZ, 0xc0, !UPT ;  /* 0x00003fff0c0c7892 */ /* 0x000fe4000f8ec0ff */
[----:B------:R-:W-:Y:S02]  /*2e20*/  USEL UR10, UR5, 0x1, !UP0 ;  /* 0x00000001050a7887 */ /* 0x000fe4000c000000 */
[----:B------:R-:W-:Y:S02]  /*2e30*/  ULOP3.LUT UR11, UR11, 0x10000, URZ, 0xfc, !UPT ;  /* 0x000100000b0b7892 */ /* 0x000fe4000f8efcff */
[----:B------:R-:W-:-:S02]  /*2e40*/  ULOP3.LUT UR12, UR12, 0x10000, URZ, 0xfc, !UPT ;  /* 0x000100000c0c7892 */ /* 0x000fc4000f8efcff */
[----:B------:R-:W-:Y:S02]  /*2e50*/  UIADD3 UR10, UPT, UPT, -UR10, URZ, URZ ;  /* 0x000000ff0a0a7290 */ /* 0x000fe4000fffe1ff */
[----:B--2---:R-:W-:Y:S01]  /*2e60*/  UISETP.GE.AND UP3, UPT, UR4, 0x1, UPT ;  /* 0x000000010400788c */ /* 0x004fe2000bf66270 */
[----:B-1----:R-:W-:-:S15]  /*2e70*/  R2UR UR19, R0 ;  /* 0x00000000001372ca */ /* 0x002fde00000e0000 */
.L_x_59:
[----:B------:R-:W-:Y:S02]  /*2e80*/  LEA R0, R10, UR6, 0x3 ;  /* 0x000000060a007c11 */ /* 0x000fe4000f8e18ff */
[----:B------:R-:W-:Y:S02]  /*2e90*/  SHF.L.U32 R5, R9, 0x1f, RZ ;  /* 0x0000001f09057819 */ /* 0x000fe400000006ff */
[----:B------:R-:W-:Y:S01]  /*2ea0*/  PLOP3.LUT P0, PT, PT, PT, UP3, 0x80, 0x8 ;  /* 0x000000000008781c */ /* 0x000fe20003f0f038 */
[----:B------:R-:W-:Y:S01]  /*2eb0*/  VIADD R3, R0, 0x80 ;  /* 0x0000008000037836 */ /* 0x000fe20000000000 */
[----:B-1----:R-:W1:Y:S02]  /*2ec0*/  SYNCS.PHASECHK.TRANS64.TRYWAIT P1, [R0+URZ+0x70], R5 ;  /* 0x00007005000075a7 */ /* 0x002e6400080211ff */
[----:B-1--4-:R-:W-:Y:S09]  /*2ed0*/  @!P1 BRA `(.L_x_53) ;  /* 0x0000005400849947 */ /* 0x012ff20003800000 */
.L_x_121:
[----:B------:R-:W-:Y:S01]  /*2ee0*/  LEA R4, R10, UR6, 0x4 ;  /* 0x000000060a047c11 */ /* 0x000fe2000f8e20ff */
[----:B------:R-:W-:Y:S01]  /*2ef0*/  @UP3 ULEA UR4, UR17, UR6, 0x3 ;  /* 0x0000000611043291 */ /* 0x000fe2000f8e18ff */
[----:B------:R-:W-:Y:S01]  /*2f00*/  PLOP3.LUT P2, PT, PT, PT, PT, 0x80, 0x8 ;  /* 0x000000000008781c */ /* 0x000fe20003f4f070 */
[----:B------:R-:W-:Y:S01]  /*2f10*/  ULEA UR8, UR18, UR6, 0x3 ;  /* 0x0000000612087291 */ /* 0x000fe2000f8e18ff */
[----:B------:R-:W-:Y:S01]  /*2f20*/  PRMT R3, RZ, 0x654, R3 ;  /* 0x00000654ff037816 */ /* 0x000fe20000000003 */
[----:B------:R-:W-:Y:S01]  /*2f30*/  ULEA UR9, UR18, UR19, 0x7 ;  /* 0x0000001312097291 */ /* 0x000fe2000f8e38ff */
[----:B-1----:R-:W1:Y:S01]  /*2f40*/  LDS.128 R4, [R4+0x100] ;  /* 0x0001000004047984 */ /* 0x002e620000000c00 */
[----:B------:R-:W-:Y:S02]  /*2f50*/  @P0 SHF.L.U32 R2, R8, 0x1f, RZ ;  /* 0x0000001f08020819 */ /* 0x000fe400000006ff */
[----:B------:R-:W-:Y:S01]  /*2f60*/  SHF.L.U32 R0, R11, 0x1f, RZ ;  /* 0x0000001f0b007819 */ /* 0x000fe200000006ff */
[----:B------:R-:W-:Y:S01]  /*2f70*/  @!PT LDS RZ, [RZ] ;  /* 0x00000000fffff984 */ /* 0x000fe20000000800 */
[----:B------:R-:W-:Y:S01]  /*2f80*/  @!PT LDS RZ, [RZ] ;  /* 0x00000000fffff984 */ /* 0x000fe20000000800 */
[----:B------:R-:W-:Y:S01]  /*2f90*/  @!PT LDS RZ, [RZ] ;  /* 0x00000000fffff984 */ /* 0x000fe20000000800 */
[----:B------:R-:W-:Y:S01]  /*2fa0*/  @!PT LDS RZ, [RZ] ;  /* 0x00000000fffff984 */ /* 0x000fe20000000800 */
[----:B------:R2:W-:Y:S06]  /*2fb0*/  MEMBAR.ALL.CTA ;  /* 0x0000000000007992 */ /* 0x0005ec0000008000 */
[----:B--2---:R-:W2:Y:S02]  /*2fc0*/  FENCE.VIEW.ASYNC.S ;  /* 0x00000000000073c6 */ /* 0x004ea40000000000 */
[----:B--2---:R2:W-:Y:S01]  /*2fd0*/  SYNCS.ARRIVE.TRANS64.RED.A1T0 RZ, [R3+URZ], RZ ;  /* 0x000000ff03ff79a7 */ /* 0x0045e200081004ff */
[----:B------:R2:W4:Y:S01]  /*2fe0*/  @P0 SYNCS.PHASECHK.TRANS64.TRYWAIT P2, [UR4], R2 ;  /* 0x00000002ff0005a7 */ /* 0x0005220008041104 */
[----:B-1----:R-:W-:Y:S01]  /*2ff0*/  LOP3.LUT P1, RZ, R6, 0x1, RZ, 0xc0, !PT ;  /* 0x0000000106ff7812 */ /* 0x002fe2000782c0ff */
[----:B------:R-:W1:Y:S02]  /*3000*/  SYNCS.PHASECHK.TRANS64.TRYWAIT P0, [UR8+0xb0], R0 ;  /* 0x0000b000ff0075a7 */ /* 0x000e640008001108 */
[----:B-12-4-:R-:W-:Y:S10]  /*3010*/  @!P0 BRA `(.L_x_54) ;  /* 0x0000005400488947 */ /* 0x016ff40003800000 */
.L_x_123:
[----:B------:R-:W-:Y:S01]  /*3020*/  IADD3 R10, PT, PT, R10, 0x1, RZ ;  /* 0x000000010a0a7810 */ /* 0x000fe20007ffe0ff */
[----:B------:R-:W-:Y:S06]  /*3030*/  BRA.U !UP3, `(.L_x_55) ;  /* 0x000000010b987547 */ /* 0x000fec000b800000 */
[----:B------:R-:W-:Y:S01]  /*3040*/  UPLOP3.LUT UP4, UPT, UPT, UPT, UPT, 0x40, 0x4 ;  /* 0x000000000004789c */ /* 0x000fe20003f8e870 */
[----:B------:R-:W-:Y:S01]  /*3050*/  UMOV UR16, UR10 ;  /* 0x0000000a00107c82 */ /* 0x000fe20008000000 */
[----:B------:R-:W-:Y:S01]  /*3060*/  UMOV UR15, UR5 ;  /* 0x00000005000f7c82 */ /* 0x000fe20008000000 */
[----:B------:R-:W-:-:S08]  /*3070*/  UMOV UR14, UR17 ;  /* 0x00000011000e7c82 */ /* 0x000fd00008000000 */
.L_x_58:
[----:B------:R-:W-:Y:S02]  /*3080*/  UIADD3 UR16, UPT, UPT, UR16, 0x1, URZ ;  /* 0x0000000110107890 */ /* 0x000fe4000fffe0ff */
[----:B--2---:R-:W-:Y:S02]  /*3090*/  ULEA UR7, UR14, UR6, 0x3 ;  /* 0x000000060e077291 */ /* 0x004fe4000f8e18ff */
[----:B------:R-:W-:Y:S01]  /*30a0*/  UISETP.NE.AND UP0, UPT, UR16, URZ, UPT ;  /* 0x000000ff1000728c */ /* 0x000fe2000bf05270 */
[----:B----4-:R-:W-:Y:S10]  /*30b0*/  @P2 BRA `(.L_x_56) ;  /* 0x00000000000c2947 */ /* 0x010ff40003800000 */
[----:B-1----:R-:W-:Y:S04]  /*30c0*/  SHF.L.U32 R3, R8, 0x1f, RZ ;  /* 0x0000001f08037819 */ /* 0x002fe800000006ff */
[----:B------:R-:W1:Y:S02]  /*30d0*/  SYNCS.PHASECHK.TRANS64.TRYWAIT P0, [UR7], R3 ;  /* 0x00000003ff0075a7 */ /* 0x000e640008001107 */
[----:B-1----:R-:W-:Y:S05]  /*30e0*/  @!P0 BRA `(.L_x_57) ;  /* 0x00000054002c8947 */ /* 0x002fea0003800000 */
.L_x_56:
[----:B------:R-:W-:Y:S01]  /*30f0*/  UISETP.NE.AND UP1, UPT, UR15, 0x1, UPT ;  /* 0x000000010f00788c */ /* 0x000fe2000bf25270 */
[----:B------:R-:W-:Y:S01]  /*3100*/  PLOP3.LUT P2, PT, PT, PT, PT, 0x80, 0x8 ;  /* 0x000000000008781c */ /* 0x000fe20003f4f070 */
[----:B------:R-:W-:Y:S02]  /*3110*/  UIADD3 UR17, UPT, UPT, UR14, 0x1, URZ ;  /* 0x000000010e117890 */ /* 0x000fe4000fffe0ff */
[----:B------:R-:W-:Y:S02]  /*3120*/  ULEA UR24, UR14, UR12, 0x9 ;  /* 0x0000000c0e187291 */ /* 0x000fe4000f8e48ff */
[----:B------:R-:W-:Y:S01]  /*3130*/  UISETP.NE.AND UP2, UPT, UR17, 0x4, UPT ;  /* 0x000000041100788c */ /* 0x000fe2000bf45270 */
[----:B------:R-:W-:Y:S01]  /*3140*/  PLOP3.LUT P0, PT, PT, PT, UP1, 0x80, 0x8 ;  /* 0x000000000008781c */ /* 0x000fe20003f0f018 */
[----:B------:R-:W-:Y:S02]  /*3150*/  ULEA UR26, UR14, UR11, 0x9 ;  /* 0x0000000b0e1a7291 */ /* 0x000fe4000f8e48ff */
[----:B------:R-:W-:Y:S02]  /*3160*/  USEL UR13, URZ, 0x1, UP2 ;  /* 0x00000001ff0d7887 */ /* 0x000fe40009000000 */
[----:B------:R-:W-:Y:S02]  /*3170*/  USEL UR17, UR17, URZ, UP2 ;  /* 0x000000ff11117287 */ /* 0x000fe40009000000 */
[----:B------:R-:W-:Y:S02]  /*3180*/  UIADD3 UR30, UPT, UPT, UR24, 0x2, URZ ;  /* 0x00000002181e7890 */ /* 0x000fe4000fffe0ff */
[----:B------:R-:W-:Y:S01]  /*3190*/  @UP1 ULEA UR4, UR17, UR6, 0x3 ;  /* 0x0000000611041291 */ /* 0x000fe2000f8e18ff */
[----:B------:R-:W-:Y:S01]  /*31a0*/  LOP3.LUT R8, R8, UR13, RZ, 0x3c, !PT ;  /* 0x0000000d08087c12 */ /* 0x000fe2000f8e3cff */
[----:B------:R-:W-:Y:S02]  /*31b0*/  UIADD3 UR28, UPT, UPT, UR26, 0x2, URZ ;  /* 0x000000021a1c7890 */ /* 0x000fe4000fffe0ff */
[----:B------:R-:W-:Y:S01]  /*31c0*/  UIADD3 UR7, UPT, UPT, UR7, 0x20, URZ ;  /* 0x0000002007077890 */ /* 0x000fe2000fffe0ff */
[----:B-1----:R-:W-:Y:S01]  /*31d0*/  @P0 SHF.L.U32 R0, R8, 0x1f, RZ ;  /* 0x0000001f08000819 */ /* 0x002fe200000006ff */
[----:B------:R-:W-:Y:S01]  /*31e0*/  UMOV UR25, 0x80004020 ;  /* 0x8000402000197882 */ /* 0x000fe20000000000 */
[----:B------:R-:W-:Y:S01]  /*31f0*/  UMOV UR27, 0x80004020 ;  /* 0x80004020001b7882 */ /* 0x000fe20000000000 */
[----:B------:R-:W-:Y:S01]  /*3200*/  UMOV UR31, 0x80004020 ;  /* 0x80004020001f7882 */ /* 0x000fe20000000000 */
[----:B------:R2:W4:Y:S01]  /*3210*/  @P0 SYNCS.PHASECHK.TRANS64.TRYWAIT P2, [UR4], R0 ;  /* 0x00000000ff0005a7 */ /* 0x0005220008041104 */
[----:B------:R-:W-:Y:S01]  /*3220*/  UIADD3 UR15, UPT, UPT, UR15, -0x1, URZ ;  /* 0xffffffff0f0f7890 */ /* 0x000fe2000fffe0ff */
[----:B------:R2:W-:Y:S01]  /*3230*/  UTCQMMA gdesc[UR26], gdesc[UR24], tmem[UR9], tmem[UR22], idesc[UR23], UP4 ;  /* 0x00ff16181a0075ea */ /* 0x0005e2000a000309 */
[----:B------:R-:W-:Y:S01]  /*3240*/  UPLOP3.LUT UP4, UPT, UPT, UPT, UPT, 0x80, 0x8 ;  /* 0x000000000008789c */ /* 0x000fe20003f8f070 */
[----:B------:R-:W-:Y:S01]  /*3250*/  UMOV UR29, 0x80004020 ;  /* 0x80004020001d7882 */ /* 0x000fe20000000000 */
[----:B------:R-:W-:Y:S01]  /*3260*/  UMOV UR14, UR17 ;  /* 0x00000011000e7c82 */ /* 0x000fe20008000000 */
[----:B------:R2:W-:Y:S01]  /*3270*/  UTCQMMA gdesc[UR28], gdesc[UR30], tmem[UR9], tmem[UR20], idesc[UR21], UPT ;  /* 0x00ff141e1c0075ea */ /* 0x0005e2000b800309 */
[----:B------:R2:W-:Y:S01]  /*3280*/  UTCBAR [UR7], URZ ;  /* 0x000000ff070073e9 */ /* 0x0005e200080000ff */
[----:B------:R-:W-:Y:S06]  /*3290*/  BRA.U UP0, `(.L_x_58) ;  /* 0xfffffffd00787547 */ /* 0x000fec000b83ffff */
.L_x_55:
[----:B------:R-:W-:Y:S01]  /*32a0*/  UIADD3 UR18, UPT, UPT, UR18, 0x1, URZ ;  /* 0x0000000112127890 */ /* 0x000fe2000fffe0ff */
[C---:B------:R-:W-:Y:S01]  /*32b0*/  ISETP.NE.AND P0, PT, R10.reuse, 0x2, PT ;  /* 0x000000020a00780c */ /* 0x040fe20003f05270 */
[----:B------:R-:W-:Y:S02]  /*32c0*/  UIADD3 UR8, UPT, UPT, UR8, 0x90, URZ ;  /* 0x0000009008087890 */ /* 0x000fe4000fffe0ff */
[----:B------:R-:W-:Y:S01]  /*32d0*/  UISETP.NE.AND UP0, UPT, UR18, 0x4, UPT ;  /* 0x000000041200788c */ /* 0x000fe2000bf05270 */
[----:B-12---:R-:W-:Y:S02]  /*32e0*/  SEL R0, RZ, 0x1, P0 ;  /* 0x00000001ff007807 */ /* 0x006fe40000000000 */
[----:B------:R-:W-:Y:S01]  /*32f0*/  SEL R10, R10, RZ, P0 ;  /* 0x000000ff0a0a7207 */ /* 0x000fe20000000000 */
[----:B------:R-:W-:Y:S01]  /*3300*/  USEL UR4, URZ, 0x1, UP0 ;  /* 0x00000001ff047887 */ /* 0x000fe20008000000 */
[----:B------:R-:W-:Y:S01]  /*3310*/  LOP3.LUT R9, R9, R0, RZ, 0x3c, !PT ;  /* 0x0000000009097212 */ /* 0x000fe200078e3cff */
[----:B------:R-:W-:Y:S01]  /*3320*/  USEL UR18, UR18, URZ, UP0 ;  /* 0x000000ff12127287 */ /* 0x000fe20008000000 */
[----:B------:R1:W-:Y:S03]  /*3330*/  UTCBAR [UR8], URZ ;  /* 0x000000ff080073e9 */ /* 0x0003e600080000ff */
[----:B------:R-:W-:Y:S01]  /*3340*/  LOP3.LUT R11, R11, UR4, RZ, 0x3c, !PT ;  /* 0x000000040b0b7c12 */ /* 0x000fe2000f8e3cff */
[----:B------:R-:W-:Y:S07]  /*3350*/  @P1 BRA `(.L_x_59) ;  /* 0xfffffff800c81947 */ /* 0x000fee000383ffff */
[----:B------:R-:W2:Y:S01]  /*3360*/  S2UR UR4, SR_CgaCtaId ;  /* 0x00000000000479c3 */ /* 0x000ea20000008800 */
[----:B------:R-:W-:Y:S01]  /*3370*/  ELECT P0, URZ, PT ;  /* 0x0000000000ff782f */ /* 0x000fe20003800000 */
[----:B------:R-:W-:Y:S01]  /*3380*/  IMAD.MOV.U32 R0, RZ, RZ, 0x1 ;  /* 0x00000001ff007424 */ /* 0x000fe200078e00ff */
[----:B------:R-:W-:Y:S01]  /*3390*/  UIADD3 UR6, UPT, UPT, UR6, 0xb0, URZ ;  /* 0x000000b006067890 */ /* 0x000fe2000fffe0ff */
[----:B------:R-:W-:Y:S01]  /*33a0*/  SHF.L.U32 R3, R11, 0x1f, RZ ;  /* 0x0000001f0b037819 */ /* 0x000fe200000006ff */
[----:B------:R-:W-:-:S03]  /*33b0*/  UMOV UR5, 0x40 ;  /* 0x0000004000057882 */ /* 0x000fc60000000000 */
[----:B------:R-:W-:Y:S01]  /*33c0*/  UVIRTCOUNT.DEALLOC.SMPOOL 0x80 ;  /* 0x000000800000784c */ /* 0x000fe20000000000 */
[----:B--2---:R-:W-:Y:S02]  /*33d0*/  ULEA UR4, UR4, UR5, 0x18 ;  /* 0x0000000504047291 */ /* 0x004fe4000f8ec0ff */
[----:B------:R-:W-:-:S07]  /*33e0*/  ULEA UR5, UR18, UR6, 0x3 ;  /* 0x0000000612057291 */ /* 0x000fce000f8e18ff */
[----:B------:R2:W-:Y:S02]  /*33f0*/  @P0 STS.U8 [UR4+0x1c], R0 ;  /* 0x00001c00ff000988 */ /* 0x0005e40008000004 */
[----:B------:R-:W3:Y:S02]  /*3400*/  SYNCS.PHASECHK.TRANS64.TRYWAIT P0, [UR5], R3 ;  /* 0x00000003ff0075a7 */ /* 0x000ee40008001105 */
[----:B--23--:R-:W-:Y:S05]  /*3410*/  @!P0 BRA `(.L_x_60) ;  /* 0x0000005000788947 */ /* 0x00cfea0003800000 */
.L_x_126:
[----:B------:R-:W-:-:S04]  /*3420*/  UIADD3 UR7, UPT, UPT, UR18, 0x1, URZ ;  /* 0x0000000112077890 */ /* 0x000fc8000fffe0ff */
[----:B------:R-:W-:-:S04]  /*3430*/  UISETP.NE.AND UP0, UPT, UR7, 0x4, UPT ;  /* 0x000000040700788c */ /* 0x000fc8000bf05270 */
[----:B-1----:R-:W-:Y:S02]  /*3440*/  USEL UR8, URZ, 0x1, UP0 ;  /* 0x00000001ff087887 */ /* 0x002fe40008000000 */
[----:B------:R-:W-:-:S04]  /*3450*/  USEL UR7, UR7, URZ, UP0 ;  /* 0x000000ff07077287 */ /* 0x000fc80008000000 */
[----:B------:R-:W-:Y:S01]  /*3460*/  ULEA UR5, UR7, UR6, 0x3 ;  /* 0x0000000607057291 */ /* 0x000fe2000f8e18ff */
[----:B------:R-:W-:-:S04]  /*3470*/  LOP3.LUT R2, R11, UR8, RZ, 0x3c, !PT ;  /* 0x000000080b027c12 */ /* 0x000fc8000f8e3cff */
[----:B--2---:R-:W-:-:S04]  /*3480*/  SHF.L.U32 R3, R2, 0x1f, RZ ;  /* 0x0000001f02037819 */ /* 0x004fc800000006ff */
[----:B------:R-:W1:Y:S02]  /*3490*/  SYNCS.PHASECHK.TRANS64.TRYWAIT P0, [UR5], R3 ;  /* 0x00000003ff0075a7 */ /* 0x000e640008001105 */
[----:B-1----:R-:W-:Y:S05]  /*34a0*/  @!P0 BRA `(.L_x_61) ;  /* 0x00000050006c8947 */ /* 0x002fea0003800000 */
.L_x_128:
        /* <DEDUP_REMOVED lines=9> */
.L_x_130:
[----:B------:R-:W-:-:S04]  /*3540*/  UIADD3 UR7, UPT, UPT, UR7, 0x1, URZ ;  /* 0x0000000107077890 */ /* 0x000fc8000fffe0ff */
[----:B------:R-:W-:-:S04]  /*3550*/  UISETP.NE.AND UP0, UPT, UR7, 0x4, UPT ;  /* 0x000000040700788c */ /* 0x000fc8000bf05270 */
[----:B------:R-:W-:Y:S02]  /*3560*/  USEL UR5, URZ, 0x1, UP0 ;  /* 0x00000001ff057887 */ /* 0x000fe40008000000 */
[----:B------:R-:W-:-:S04]  /*3570*/  USEL UR7, UR7, URZ, UP0 ;  /* 0x000000ff07077287 */ /* 0x000fc80008000000 */
[----:B------:R-:W-:Y:S01]  /*3580*/  ULEA UR7, UR7, UR6, 0x3 ;  /* 0x0000000607077291 */ /* 0x000fe2000f8e18ff */
[----:B-1----:R-:W-:-:S04]  /*3590*/  LOP3.LUT R3, R2, UR5, RZ, 0x3c, !PT ;  /* 0x0000000502037c12 */ /* 0x002fc8000f8e3cff */
[----:B------:R-:W-:-:S04]  /*35a0*/  SHF.L.U32 R3, R3, 0x1f, RZ ;  /* 0x0000001f03037819 */ /* 0x000fc800000006ff */
[----:B------:R-:W1:Y:S02]  /*35b0*/  SYNCS.PHASECHK.TRANS64.TRYWAIT P0, [UR7], R3 ;  /* 0x00000003ff0075a7 */ /* 0x000e640008001107 */
[----:B-1----:R-:W-:Y:S05]  /*35c0*/  @!P0 BRA `(.L_x_63) ;  /* 0x0000005000548947 */ /* 0x002fea0003800000 */
.L_x_132:
[----:B------:R-:W-:Y:S01]  /*35d0*/  NOP ;  /* 0x0000000000007918 */ /* 0x000fe20000000000 */
[----:B-1----:R-:W1:Y:S01]  /*35e0*/  LDS R0, [UR4+0x14] ;  /* 0x00001404ff007984 */ /* 0x002e620008000800 */
[----:B------:R-:W-:Y:S01]  /*35f0*/  ULOP3.LUT UR6, UR19, 0xffff, URZ, 0xc0, !UPT ;  /* 0x0000ffff13067892 */ /* 0x000fe2000f8ec0ff */
[----:B------:R-:W-:Y:S01]  /*3600*/  UMOV UR8, 0xffff ;  /* 0x0000ffff00087882 */ /* 0x000fe20000000000 */
[----:B------:R-:W-:Y:S02]  /*3610*/  UMOV UR5, 0x1 ;  /* 0x0000000100057882 */ /* 0x000fe40000000000 */
[----:B------:R-:W-:-:S04]  /*3620*/  USHF.R.U32.HI UR6, URZ, 0x5, UR6 ;  /* 0x00000005ff067899 */ /* 0x000fc80008011606 */
[----:B------:R-:W-:Y:S02]  /*3630*/  USHF.L.U32 UR8, UR8, UR6, URZ ;  /* 0x0000000608087299 */ /* 0x000fe400080006ff */
[----:B------:R-:W-:-:S04]  /*3640*/  USHF.L.U32 UR5, UR5, UR6, URZ ;  /* 0x0000000605057299 */ /* 0x000fc800080006ff */
[----:B-1----:R-:W-:-:S04]  /*3650*/  LOP3.LUT R0, R0, UR8, RZ, 0xc0, !PT ;  /* 0x0000000800007c12 */ /* 0x002fc8000f8ec0ff */
[----:B------:R-:W-:-:S13]  /*3660*/  ISETP.NE.AND P0, PT, R0, UR8, PT ;  /* 0x0000000800007c0c */ /* 0x000fda000bf05270 */
[----:B------:R-:W-:Y:S05]  /*3670*/  @P0 BRA `(.L_x_64) ;  /* 0x0000000000580947 */ /* 0x000fea0003800000 */
[----:B------:R-:W1:Y:S02]  /*3680*/  LDS R0, [UR4+0x18] ;  /* 0x00001804ff007984 */ /* 0x000e640008000800 */
[----:B-1----:R-:W-:-:S04]  /*3690*/  LOP3.LUT R0, R0, UR5, RZ, 0xc0, !PT ;  /* 0x0000000500007c12 */ /* 0x002fc8000f8ec0ff */
[----:B------:R-:W-:-:S13]  /*36a0*/  ISETP.NE.AND P0, PT, R0, UR5, PT ;  /* 0x0000000500007c0c */ /* 0x000fda000bf05270 */
[----:B------:R-:W-:Y:S05]  /*36b0*/  @P0 BRA `(.L_x_65) ;  /* 0x00000000003c0947 */ /* 0x000fea0003800000 */
[----:B------:R-:W1:Y:S01]  /*36c0*/  S2R R2, SR_LANEID ;  /* 0x0000000000027919 */ /* 0x000e620000000000 */
[----:B------:R-:W-:Y:S01]  /*36d0*/  ULOP3.LUT UR8, URZ, UR8, URZ, 0x33, !UPT ;  /* 0x00000008ff087292 */ /* 0x000fe2000f8e33ff */
[----:B------:R-:W-:Y:S01]  /*36e0*/  LOP3.LUT R4, RZ, UR5, RZ, 0x33, !PT ;  /* 0x00000005ff047c12 */ /* 0x000fe2000f8e33ff */
[----:B------:R-:W-:Y:S02]  /*36f0*/  VOTEU.ANY UR7, UPT, PT ;  /* 0x0000000000077886 */ /* 0x000fe400038e0100 */
[----:B------:R-:W-:Y:S01]  /*3700*/  UFLO.U32 UR7, UR7 ;  /* 0x00000007000772bd */ /* 0x000fe200080e0000 */
[----:B------:R-:W2:Y:S01]  /*3710*/  REDUX UR5, R4 ;  /* 0x00000000040573c4 */ /* 0x000ea20000000000 */
[----:B------:R-:W-:-:S06]  /*3720*/  IMAD.U32 R0, RZ, RZ, UR8 ;  /* 0x00000008ff007e24 */ /* 0x000fcc000f8e00ff */
[----:B------:R3:W-:Y:S01]  /*3730*/  UTCATOMSWS.AND URZ, UR8 ;  /* 0x0000000800ff79e3 */ /* 0x0007e20008000000 */
[----:B------:R-:W4:Y:S01]  /*3740*/  REDUX UR6, R0 ;  /* 0x00000000000673c4 */ /* 0x000f220000000000 */
[----:B-1----:R-:W-:Y:S01]  /*3750*/  ISETP.EQ.U32.AND P0, PT, R2, UR7, PT ;  /* 0x0000000702007c0c */ /* 0x002fe2000bf02070 */
[----:B--2---:R-:W-:Y:S01]  /*3760*/  IMAD.U32 R2, RZ, RZ, UR5 ;  /* 0x00000005ff027e24 */ /* 0x004fe2000f8e00ff */
[----:B----4-:R-:W-:-:S11]  /*3770*/  MOV R3, UR6 ;  /* 0x0000000600037c02 */ /* 0x010fd60008000f00 */
[----:B------:R3:W-:Y:S04]  /*3780*/  @P0 ATOMS.AND RZ, [UR4+0x14], R3 ;  /* 0x00001403ffff098c */ /* 0x0007e8000a800004 */
[----:B------:R3:W-:Y:S01]  /*3790*/  @P0 ATOMS.AND RZ, [UR4+0x18], R2 ;  /* 0x00001802ffff098c */ /* 0x0007e2000a800004 */
[----:B------:R-:W-:Y:S05]  /*37a0*/  BRA `(.L_x_66) ;  /* 0x0000000000147947 */ /* 0x000fea0003800000 */
.L_x_65:
[----:B------:R-:W-:Y:S02]  /*37b0*/  MOV R2, 0x37d0 ;  /* 0x000037d000027802 */ /* 0x000fe40000000f00 */
[----:B----45:R-:W-:Y:S05]  /*37c0*/  CALL.REL.NOINC `($__internal_0_$__cuda_sm10x_tcgen05_guardrail_trap_col_being_dealloced_not_returned_by_alloc) ;  /* 0x0000005000b07944 */ /* 0x030fea0003c00000 */
[----:B------:R-:W-:Y:S05]  /*37d0*/  BRA `(.L_x_66) ;  /* 0x0000000000087947 */ /* 0x000fea0003800000 */
.L_x_64:
[----:B------:R-:W-:Y:S02]  /*37e0*/  MOV R2, 0x3800 ;  /* 0x0000380000027802 */ /* 0x000fe40000000f00 */
[----:B----45:R-:W-:Y:S05]  /*37f0*/  CALL.REL.NOINC `($__internal_2_$__cuda_sm10x_tcgen05_guardrail_trap_unallocated_columns_being_dealloced) ;  /* 0x0000005000bc7944 */ /* 0x030fea0003c00000 */
.L_x_66:
[----:B------:R-:W-:Y:S01]  /*3800*/  NOP ;  /* 0x0000000000007918 */ /* 0x000fe20000000000 */
[----:B---3--:R-:W-:Y:S05]  /*3810*/  EXIT ;  /* 0x000000000000794d */ /* 0x008fea0003800000 */
.L_x_48:
[----:B------:R-:W-:-:S09]  /*3820*/  UISETP.NE.OR UP2, UPT, UR8, 0x3, !UP2 ;  /* 0x000000030800788c */ /* 0x000fd2000d745670 */
[----:B------:R-:W-:Y:S05]  /*3830*/  BRA.U UP2, `(.L_x_67) ;  /* 0x0000000d02407547 */ /* 0x000fea000b800000 */
[----:B------:R-:W1:Y:S01]  /*3840*/  LDC R0, c[0x0][0xb30] ;  /* 0x0002cc00ff007b82 */ /* 0x000e620000000800 */
[----:B------:R-:W2:Y:S01]  /*3850*/  LDCU.64 UR8, c[0x0][0x888] ;  /* 0x00011100ff0877ac */ /* 0x000ea20008000a00 */
[----:B------:R-:W-:Y:S02]  /*3860*/  HFMA2 R29, -RZ, RZ, 0, 0 ;  /* 0x00000000ff1d7431 */ /* 0x000fe400000001ff */
[----:B------:R-:W-:Y:S01]  /*3870*/  IMAD.MOV.U32 R31, RZ, RZ, 0x1 ;  /* 0x00000001ff1f7424 */ /* 0x000fe200078e00ff */
[----:B------:R-:W-:Y:S01]  /*3880*/  MOV R23, 0x2000 ;  /* 0x0000200000177802 */ /* 0x000fe20000000f00 */
[----:B------:R-:W4:Y:S01]  /*3890*/  LDCU.64 UR4, c[0x0][0x890] ;  /* 0x00011200ff0477ac */ /* 0x000f220008000a00 */
[----:B------:R-:W-:Y:S01]  /*38a0*/  IMAD.MOV.U32 R30, RZ, RZ, RZ ;  /* 0x000000ffff1e7224 */ /* 0x000fe200078e00ff */
[----:B------:R-:W3:Y:S01]  /*38b0*/  LDC R19, c[0x0][0x370] ;  /* 0x0000dc00ff137b82 */ /* 0x000ee20000000800 */
[----:B------:R-:W-:Y:S01]  /*38c0*/  UMOV UR7, 0x400 ;  /* 0x0000040000077882 */ /* 0x000fe20000000000 */
[----:B------:R-:W-:-:S02]  /*38d0*/  UPLOP3.LUT UP1, UPT, UPT, UPT, UPT, 0x40, 0x4 ;  /* 0x000000000004789c */ /* 0x000fc40003f2e870 */
[----:B------:R-:W-:-:S04]  /*38e0*/  ULEA UR7, UR37, UR7, 0x18 ;  /* 0x0000000725077291 */ /* 0x000fc8000f8ec0ff */
[----:B------:R-:W3:Y:S01]  /*38f0*/  LDC R2, c[0x0][0xb0c] ;  /* 0x0002c300ff027b82 */ /* 0x000ee20000000800 */
[----:B------:R-:W-:Y:S02]  /*3900*/  UIADD3 UR13, UPT, UPT, UR7, 0x48, URZ ;  /* 0x00000048070d7890 */ /* 0x000fe4000fffe0ff */
[----:B--2---:R-:W-:Y:S02]  /*3910*/  UISETP.NE.U32.AND UP2, UPT, UR8, URZ, UPT ;  /* 0x000000ff0800728c */ /* 0x004fe4000bf45070 */
[----:B------:R-:W-:Y:S02]  /*3920*/  UIADD3 UR17, UPT, UPT, UR7, 0x40, URZ ;  /* 0x0000004007117890 */ /* 0x000fe4000fffe0ff */
[----:B----4-:R-:W-:Y:S01]  /*3930*/  UISETP.NE.U32.AND UP3, UPT, UR4, URZ, UPT ;  /* 0x000000ff0400728c */ /* 0x010fe2000bf65070 */
[----:B------:R-:W2:Y:S01]  /*3940*/  LDC R18, c[0x0][0xb20] ;  /* 0x0002c800ff127b82 */ /* 0x000ea20000000800 */
[----:B-1----:R-:W-:Y:S01]  /*3950*/  ISETP.NE.AND P1, PT, R0, 0x1, PT ;  /* 0x000000010000780c */ /* 0x002fe20003f25270 */
[----:B------:R-:W-:-:S02]  /*3960*/  UISETP.NE.AND.EX UP2, UPT, UR9, URZ, UPT, UP2 ;  /* 0x000000ff0900728c */ /* 0x000fc4000bf45320 */
[----:B------:R-:W-:Y:S02]  /*3970*/  UPRMT UR13, UR37, 0x654, UR13 ;  /* 0x00000654250d7896 */ /* 0x000fe4000800000d */
[----:B------:R-:W-:Y:S02]  /*3980*/  UISETP.NE.AND.EX UP3, UPT, UR5, URZ, UPT, UP3 ;  /* 0x000000ff0500728c */ /* 0x000fe4000bf65330 */
[----:B------:R-:W1:Y:S08]  /*3990*/  LDC.64 R32, c[0x0][0x348] ;  /* 0x0000d200ff207b82 */ /* 0x000e700000000a00 */
[----:B------:R-:W4:Y:S08]  /*39a0*/  LDC.64 R16, c[0x0][0xb10] ;  /* 0x0002c400ff107b82 */ /* 0x000f300000000a00 */
[----:B------:R-:W1:Y:S08]  /*39b0*/  LDC.64 R6, c[0x0][0xb18] ;  /* 0x0002c600ff067b82 */ /* 0x000e700000000a00 */
[----:B------:R-:W1:Y:S08]  /*39c0*/  LDC.64 R4, c[0x0][0xb28] ;  /* 0x0002ca00ff047b82 */ /* 0x000e700000000a00 */
[----:B--23--:R-:W1:Y:S02]  /*39d0*/  LDC R22, c[0x0][0x374] ;  /* 0x0000dd00ff167b82 */ /* 0x00ce640000000800 */
.L_x_76:
[C---:B------:R-:W-:Y:S02]  /*39e0*/  LEA R0, R30.reuse, UR7, 0x3 ;  /* 0x000000071e007c11 */ /* 0x040fe4000f8e18ff */
[----:B------:R-:W-:Y:S02]  /*39f0*/  SHF.L.U32 R3, R29, 0x1f, RZ ;  /* 0x0000001f1d037819 */ /* 0x000fe400000006ff */
[----:B------:R-:W-:Y:S02]  /*3a00*/  LEA R24, R30, UR7, 0x4 ;  /* 0x000000071e187c11 */ /* 0x000fe4000f8e20ff */
[----:B--2---:R-:W2:Y:S02]  /*3a10*/  SYNCS.PHASECHK.TRANS64.TRYWAIT P0, [R0+URZ+0x70], R3 ;  /* 0x00007003000075a7 */ /* 0x004ea400080011ff */
[----:B--2---:R-:W-:Y:S05]  /*3a20*/  @!P0 BRA `(.L_x_68) ;  /* 0x0000004c00548947 */ /* 0x004fea0003800000 */
.L_x_133:
[----:B------:R-:W-:Y:S01]  /*3a30*/  ISETP.GE.AND P0, PT, R72, 0x1, PT ;  /* 0x000000014800780c */ /* 0x000fe20003f06270 */
[----:B------:R-:W3:Y:S01]  /*3a40*/  LDS.128 R24, [R24+0x100] ;  /* 0x0001000018187984 */ /* 0x000ee20000000c00 */
[----:B--2---:R-:W-:Y:S01]  /*3a50*/  VIADD R0, R0, 0x80 ;  /* 0x0000008000007836 */ /* 0x004fe20000000000 */
[----:B------:R-:W-:Y:S01]  /*3a60*/  @!PT LDS RZ, [RZ] ;  /* 0x00000000fffff984 */ /* 0x000fe20000000800 */
[----:B------:R-:W-:Y:S01]  /*3a70*/  @!PT LDS RZ, [RZ] ;  /* 0x00000000fffff984 */ /* 0x000fe20000000800 */
[----:B------:R-:W-:Y:S01]  /*3a80*/  @!PT LDS RZ, [RZ] ;  /* 0x00000000fffff984 */ /* 0x000fe20000000800 */
[----:B------:R-:W-:Y:S01]  /*3a90*/  @!PT LDS RZ, [RZ] ;  /* 0x00000000fffff984 */ /* 0x000fe20000000800 */
[----:B------:R2:W-:Y:S06]  /*3aa0*/  MEMBAR.ALL.CTA ;  /* 0x0000000000007992 */ /* 0x0005ec0000008000 */
[----:B--2---:R-:W2:Y:S01]  /*3ab0*/  FENCE.VIEW.ASYNC.S ;  /* 0x00000000000073c6 */ /* 0x004ea20000000000 */
[----:B------:R-:W-:Y:S04]  /*3ac0*/  PRMT R0, RZ, 0x654, R0 ;  /* 0x00000654ff007816 */ /* 0x000fe80000000000 */
[----:B--2---:R2:W-:Y:S01]  /*3ad0*/  SYNCS.ARRIVE.TRANS64.RED.A1T0 RZ, [R0+URZ], RZ ;  /* 0x000000ff00ff79a7 */ /* 0x0045e200081004ff */
[----:B---3--:R-:W-:Y:S11]  /*3ae0*/  LOP3.LUT P3, RZ, R26, 0x1, RZ, 0xc0, !PT ;  /* 0x000000011aff7812 */ /* 0x008ff6000786c0ff */
[----:B------:R-:W-:Y:S02]  /*3af0*/  @!UPT UIADD3 URZ, UPT, UPT, URZ, URZ, URZ ;  /* 0x000000fffffff290 */ /* 0x000fe4000fffe0ff */
[----:B------:R-:W-:Y:S02]  /*3b00*/  @P3 MOV R13, R24 ;  /* 0x00000018000d3202 */ /* 0x000fe40000000f00 */
[----:B------:R-:W-:Y:S01]  /*3b10*/  @P3 LOP3.LUT R8, R25, 0xffff, RZ, 0xc0, !PT ;  /* 0x0000ffff19083812 */ /* 0x000fe200078ec0ff */
[----:B--2---:R-:W-:Y:S06]  /*3b20*/  @!P0 BRA `(.L_x_69) ;  /* 0x0000000000a48947 */ /* 0x004fec0003800000 */
[----:B-1----:R-:W-:Y:S01]  /*3b30*/  IMAD.HI.U32 R35, R22, R7, RZ ;  /* 0x0000000716237227 */ /* 0x002fe200078e00ff */
[----:B------:R-:W-:Y:S02]  /*3b40*/  ISETP.NE.AND P0, PT, R6, 0x1, PT ;  /* 0x000000010600780c */ /* 0x000fe40003f05270 */
[----:B------:R-:W-:Y:S01]  /*3b50*/  ISETP.NE.AND P2, PT, R72, 0x1, PT ;  /* 0x000000014800780c */ /* 0x000fe20003f45270 */
[----:B----4-:R-:W-:Y:S01]  /*3b60*/  IMAD.HI.U32 R34, R19, R16, RZ ;  /* 0x0000001013227227 */ /* 0x010fe200078e00ff */
[----:B------:R-:W-:Y:S02]  /*3b70*/  SHF.R.U32.HI R35, RZ, R18, R35 ;  /* 0x00000012ff237219 */ /* 0x000fe40000011623 */
[----:B------:R-:W-:Y:S01]  /*3b80*/  ISETP.NE.AND P4, PT, R2, 0x1, PT ;  /* 0x000000010200780c */ /* 0x000fe20003f85270 */
[----:B------:R-:W-:Y:S01]  /*3b90*/  IMAD.HI.U32 R36, R13, R16, RZ ;  /* 0x000000100d247227 */ /* 0x000fe200078e00ff */
[----:B------:R-:W-:Y:S02]  /*3ba0*/  SHF.R.U32.HI R34, RZ, R17, R34 ;  /* 0x00000011ff227219 */ /* 0x000fe40000011622 */
[----:B------:R-:W-:Y:S01]  /*3bb0*/  SEL R3, R22, R35, !P0 ;  /* 0x0000002316037207 */ /* 0x000fe20004000000 */
[C---:B------:R-:W-:Y:S01]  /*3bc0*/  IMAD.HI.U32 R35, R8.reuse, R7, RZ ;  /* 0x0000000708237227 */ /* 0x040fe200078e00ff */
[----:B------:R-:W-:Y:S02]  /*3bd0*/  SEL R11, R19, R34, !P4 ;  /* 0x00000022130b7207 */ /* 0x000fe40006000000 */
[----:B------:R-:W-:Y:S01]  /*3be0*/  SHF.R.U32.HI R36, RZ, R17, R36 ;  /* 0x00000011ff247219 */ /* 0x000fe20000011624 */
[----:B------:R-:W-:Y:S01]  /*3bf0*/  IMAD.HI.U32 R38, R3, R4, RZ ;  /* 0x0000000403267227 */ /* 0x000fe200078e00ff */
[----:B------:R-:W-:Y:S03]  /*3c00*/  SHF.R.U32.HI R35, RZ, R18, R35 ;  /* 0x00000012ff237219 */ /* 0x000fe60000011623 */
[----:B------:R-:W-:Y:S01]  /*3c10*/  IMAD.HI.U32 R34, R11, R4, RZ ;  /* 0x000000040b227227 */ /* 0x000fe200078e00ff */
[----:B------:R-:W-:Y:S02]  /*3c20*/  @P2 SHF.R.U32.HI R3, RZ, R5, R38 ;  /* 0x00000005ff032219 */ /* 0x000fe40000011626 */
[----:B------:R-:W-:Y:S02]  /*3c30*/  SEL R9, R8, R35, !P0 ;  /* 0x0000002308097207 */ /* 0x000fe40004000000 */
[----:B------:R-:W-:Y:S01]  /*3c40*/  @P2 SHF.R.U32.HI R11, RZ, R5, R34 ;  /* 0x00000005ff0b2219 */ /* 0x000fe20000011622 */
[C---:B------:R-:W-:Y:S01]  /*3c50*/  IMAD R10, R72.reuse, R3, RZ ;  /* 0x00000003480a7224 */ /* 0x040fe200078e02ff */
[----:B------:R-:W-:Y:S01]  /*3c60*/  SEL R3, R13, R36, !P4 ;  /* 0x000000240d037207 */ /* 0x000fe20006000000 */
[C---:B------:R-:W-:Y:S03]  /*3c70*/  IMAD.HI.U32 R14, R9.reuse, R4, RZ ;  /* 0x00000004090e7227 */ /* 0x040fe600078e00ff */
[----:B------:R-:W-:Y:S01]  /*3c80*/  ISETP.GE.AND P0, PT, R9, R10, PT ;  /* 0x0000000a0900720c */ /* 0x000fe20003f06270 */
[C---:B------:R-:W-:Y:S01]  /*3c90*/  IMAD R12, R72.reuse, R11, RZ ;  /* 0x0000000b480c7224 */ /* 0x040fe200078e02ff */
[-C--:B------:R-:W-:Y:S04]  /*3ca0*/  SHF.R.U32.HI R14, RZ, R5.reuse, R14 ;  /* 0x00000005ff0e7219 */ /* 0x080fe8000001160e */
[----:B------:R-:W-:Y:S02]  /*3cb0*/  ISETP.GE.OR P0, PT, R3, R12, P0 ;  /* 0x0000000c0300720c */ /* 0x000fe40000706670 */
[----:B------:R-:W-:Y:S05]  /*3cc0*/  SEL R15, R9, R14, !P2 ;  /* 0x0000000e090f7207 */ /* 0x000fea0005000000 */
[----:B------:R-:W-:Y:S04]  /*3cd0*/  IMAD.MOV R14, RZ, RZ, -R15 ;  /* 0x000000ffff0e7224 */ /* 0x000fe800078e0a0f */
[----:B------:R-:W-:Y:S02]  /*3ce0*/  IMAD R14, R72, R14, R9 ;  /* 0x0000000e480e7224 */ /* 0x000fe400078e0209 */
[C---:B------:R-:W-:Y:S05]  /*3cf0*/  @!P0 IMAD.HI.U32 R10, R3.reuse, R4, RZ ;  /* 0x00000004030a8227 */ /* 0x040fea00078e00ff */
[----:B------:R-:W-:Y:S04]  /*3d00*/  @!P0 SHF.R.U32.HI R10, RZ, R5, R10 ;  /* 0x00000005ff0a8219 */ /* 0x000fe8000001160a */
[----:B------:R-:W-:Y:S01]  /*3d10*/  @!P0 SEL R0, R3, R10, !P2 ;  /* 0x0000000a03008207 */ /* 0x000fe20005000000 */
[----:B------:R-:W-:Y:S03]  /*3d20*/  IMAD.MOV R10, RZ, RZ, -R3 ;  /* 0x000000ffff0a7224 */ /* 0x000fe600078e0a03 */
[----:B------:R-:W-:Y:S01]  /*3d30*/  @!P0 IADD3 R15, PT, PT, R15, -R0, RZ ;  /* 0x800000000f0f8210 */ /* 0x000fe20007ffe0ff */
[----:B------:R-:W-:Y:S01]  /*3d40*/  @!P0 IMAD R0, R11, R14, R0 ;  /* 0x0000000e0b008224 */ /* 0x000fe200078e0200 */
[----:B------:R-:W-:Y:S01]  /*3d50*/  IADD3 R11, PT, PT, -R9, RZ, RZ ;  /* 0x000000ff090b7210 */ /* 0x000fe20007ffe1ff */
[----:B------:R-:W-:Y:S02]  /*3d60*/  IMAD R13, R2, R10, R13 ;  /* 0x0000000a020d7224 */ /* 0x000fe400078e020d */
[----:B------:R-:W-:Y:S02]  /*3d70*/  @!P0 IMAD R9, R15, R72, R3 ;  /* 0x000000480f098224 */ /* 0x000fe400078e0203 */
[----:B------:R-:W-:Y:S02]  /*3d80*/  @!P0 IMAD.MOV.U32 R3, RZ, RZ, R0 ;  /* 0x000000ffff038224 */ /* 0x000fe400078e0000 */
[----:B------:R-:W-:Y:S02]  /*3d90*/  IMAD R8, R6, R11, R8 ;  /* 0x0000000b06087224 */ /* 0x000fe400078e0208 */
[----:B------:R-:W-:Y:S02]  /*3da0*/  IMAD R13, R3, R2, R13 ;  /* 0x00000002030d7224 */ /* 0x000fe400078e020d */
[----:B------:R-:W-:Y:S02]  /*3db0*/  IMAD R8, R9, R6, R8 ;  /* 0x0000000609087224 */ /* 0x000fe400078e0208 */
.L_x_69:
[----:B------:R-:W-:Y:S05]  /*3dc0*/  BRA.U UP1, `(.L_x_70) ;  /* 0x0000000101107547 */ /* 0x000fea000b800000 */
[----:B------:R-:W-:Y:S04]  /*3dd0*/  MOV R0, UR6 ;  /* 0x0000000600007c02 */ /* 0x000fe80008000f00 */
[----:B------:R-:W-:Y:S04]  /*3de0*/  SHF.L.U32 R3, R0, 0x1f, RZ ;  /* 0x0000001f00037819 */ /* 0x000fe800000006ff */
[----:B------:R-:W2:Y:S02]  /*3df0*/  SYNCS.PHASECHK.TRANS64.TRYWAIT P0, [UR7+0x68], R3 ;  /* 0x00006803ff0075a7 */ /* 0x000ea40008001107 */
[----:B--2---:R-:W-:Y:S05]  /*3e00*/  @!P0 BRA `(.L_x_71) ;  /* 0x0000004800708947 */ /* 0x004fea0003800000 */
.L_x_70:
[----:B------:R-:W-:Y:S02]  /*3e10*/  R2UR UR19, R21 ;  /* 0x00000000151372ca */ /* 0x000fe400000e0000 */
[----:B------:R-:W-:Y:S02]  /*3e20*/  R2UR UR18, R20 ;  /* 0x00000000141272ca */ /* 0x000fe400000e0000 */
[----:B------:R-:W-:Y:S02]  /*3e30*/  ISETP.NE.U32.AND P2, PT, RZ, UR4, PT ;  /* 0x00000004ff007c0c */ /* 0x000fe4000bf45070 */
[----:B------:R-:W-:Y:S02]  /*3e40*/  SHF.L.U32 R12, R31, 0x1f, RZ ;  /* 0x0000001f1f0c7819 */ /* 0x000fe400000006ff */
[----:B------:R-:W-:Y:S05]  /*3e50*/  ISETP.NE.AND.EX P2, PT, RZ, UR5, PT, P2 ;  /* 0x00000005ff007c0c */ /* 0x000fea000bf45320 */
[----:B------:R-:W-:Y:S02]  /*3e60*/  USHF.L.U32 UR19, UR19, 0x7, URZ ;  /* 0x0000000713137899 */ /* 0x000fe400080006ff */
[----:B------:R-:W-:Y:S01]  /*3e70*/  USHF.L.U32 UR18, UR18, 0x7, URZ ;  /* 0x0000000712127899 */ /* 0x000fe200080006ff */
[----:B------:R-:W-:Y:S11]  /*3e80*/  BRA.U !UP3, `(.L_x_72) ;  /* 0x000000010b347547 */ /* 0x000ff6000b800000 */
[----:B------:R-:W-:Y:S01]  /*3e90*/  UPLOP3.LUT UP0, UPT, UPT, UPT, UP2, 0x80, 0x8 ;  /* 0x000000000008789c */ /* 0x000fe20003f0f020 */
[----:B--2---:R-:W-:Y:S02]  /*3ea0*/  HFMA2 R0, -RZ, RZ, 0, 5.9604644775390625e-08 ;  /* 0x00000001ff007431 */ /* 0x004fe400000001ff */
[----:B------:R-:W-:Y:S03]  /*3eb0*/  IMAD.MOV.U32 R171, RZ, RZ, 0x1 ;  /* 0x00000001ffab7424 */ /* 0x000fe600078e00ff */
[----:B------:R-:W-:Y:S05]  /*3ec0*/  PLOP3.LUT P0, PT, PT, PT, UP0, 0x80, 0x8 ;  /* 0x000000000008781c */ /* 0x000fea0003f0f008 */
[----:B------:R-:W2:Y:S01]  /*3ed0*/  @UP0 LDCU.64 UR10, c[0x0][0x888] ;  /* 0x00011100ff0a07ac */ /* 0x000ea20008000a00 */
[----:B------:R-:W-:Y:S07]  /*3ee0*/  @UP0 UIMAD UR8, UR36, UR4, URZ ;  /* 0x00000004240802a4 */ /* 0x000fee000f8e02ff */
[----:B------:R-:W-:Y:S01]  /*3ef0*/  @!P0 PRMT R171, R0, 0x7610, R171 ;  /* 0x0000761000ab8816 */ /* 0x000fe200000000ab */
[----:B--2---:R-:W-:Y:S03]  /*3f00*/  @UP0 UIMAD.WIDE UR10, UR8, 0x4, UR10 ;  /* 0x00000004080a08a5 */ /* 0x004fe6000f8e020a */
[----:B------:R-:W2:Y:S03]  /*3f10*/  @!UP0 LDCU UR8, c[0x0][0x880] ;  /* 0x00011000ff0887ac */ /* 0x000ea60008000800 */
[----:B------:R-:W-:Y:S01]  /*3f20*/  IMAD.U32 R10, RZ, RZ, UR10 ;  /* 0x0000000aff0a7e24 */ /* 0x000fe2000f8e00ff */
[----:B------:R-:W-:Y:S05]  /*3f30*/  MOV R11, UR11 ;  /* 0x0000000b000b7c02 */ /* 0x000fea0008000f00 */
[----:B-----5:R3:W5:Y:S02]  /*3f40*/  @P0 LDG.E R81, desc[UR46][R10.64] ;  /* 0x0000002e0a510981 */ /* 0x020764000c1e1900 */
[----:B--23--:R-:W-:Y:S07]  /*3f50*/  @!P0 IMAD.U32 R81, RZ, RZ, UR8 ;  /* 0x00000008ff518e24 */ /* 0x00cfee000f8e00ff */
.L_x_72:
[----:B-----5:R-:W-:Y:S01]  /*3f60*/  @!P2 FSETP.EQ.AND P0, PT, R81, RZ, PT ;  /* 0x000000ff5100a20b */ /* 0x020fe20003f02000 */
[----:B------:R-:W-:Y:S01]  /*3f70*/  @!UPT UIADD3 URZ, UPT, UPT, URZ, URZ, URZ ;  /* 0x000000fffffff290 */ /* 0x000fe2000fffe0ff */
[----:B------:R-:W-:Y:S11]  /*3f80*/  @!P2 BRA `(.L_x_73) ;  /* 0x000000000014a947 */ /* 0x000ff60003800000 */
[----:B------:R-:W-:Y:S02]  /*3f90*/  LOP3.LUT P2, RZ, R171, 0xff, RZ, 0xc0, !PT ;  /* 0x000000ffabff7812 */ /* 0x000fe4000784c0ff */
[----:B------:R-:W-:Y:S04]  /*3fa0*/  PLOP3.LUT P0, PT, PT, PT, UP0, 0x80, 0x8 ;  /* 0x000000000008781c */ /* 0x000fe80003f0f008 */
[----:B------:R-:W-:Y:S07]  /*3fb0*/  PLOP3.LUT P0, PT, P0, PT, PT, 0x8, 0x80 ;  /* 0x000000000080781c */ /* 0x000fee000070e170 */
[----:B------:R-:W-:Y:S11]  /*3fc0*/  @P2 FSETP.EQ.AND P0, PT, R81, RZ, PT ;  /* 0x000000ff5100220b */ /* 0x000ff60003f02000 */
[----:B------:R-:W-:Y:S02]  /*3fd0*/  @!UPT UIADD3 URZ, UPT, UPT, URZ, URZ, URZ ;  /* 0x000000fffffff290 */ /* 0x000fe4000fffe0ff */
.L_x_73:
[----:B------:R-:W3:Y:S01]  /*3fe0*/  SYNCS.PHASECHK.TRANS64.TRYWAIT P2, [UR7+0x50], R12 ;  /* 0x0000500cff0075a7 */ /* 0x000ee20008041107 */
[----:B------:R-:W-:Y:S04]  /*3ff0*/  ELECT P4, URZ, PT ;  /* 0x0000000000ff782f */ /* 0x000fe80003880000 */
[----:B------:R-:W-:Y:S11]  /*4000*/  PLOP3.LUT P4, PT, P0, P4, PT, 0xf2, 0x2f ;  /* 0x00000000002f781c */ /* 0x000ff60000789e72 */
[----:B------:R-:W-:Y:S02]  /*4010*/  @!UPT UIADD3 URZ, UPT, UPT, URZ, URZ, URZ ;  /* 0x000000fffffff290 */ /* 0x000fe4000fffe0ff */
[----:B-1----:R-:W-:Y:S05]  /*4020*/  @!P4 IADD3 R21, P0, PT, R32, 0x580, RZ ;  /* 0x000005802015c810 */ /* 0x002fea0007f1e0ff */
[----:B------:R-:W-:Y:S01]  /*4030*/  @!P4 IMAD.X R20, RZ, RZ, R33, P0 ;  /* 0x000000ffff14c224 */ /* 0x000fe200000e0621 */
[----:B---3--:R-:W-:Y:S07]  /*4040*/  @!P2 BRA `(.L_x_74) ;  /* 0x0000004400f8a947 */ /* 0x008fee0003800000 */
.L_x_136:
[----:B------:R-:W3:Y:S01]  /*4050*/  LDC.64 R14, c[0x0][0xb10] ;  /* 0x0002c400ff0e7b82 */ /* 0x000ee20000000a00 */
[----:B------:R-:W-:Y:S01]  /*4060*/  @!P4 R2UR UR8, R20 ;  /* 0x000000001408c2ca */ /* 0x000fe200000e0000 */
[----:B------:R-:W-:Y:S01]  /*4070*/  VOTEU.ALL UP1, P4 ;  /* 0x0000000000ff7886 */ /* 0x000fe20002020000 */
[----:B------:R-:W-:Y:S01]  /*4080*/  @!P4 R2UR UR9, R21 ;  /* 0x000000001509c2ca */ /* 0x000fe200000e0000 */
[----:B------:R-:W-:Y:S01]  /*4090*/  UMOV UR10, 0x0 ;  /* 0x00000000000a7882 */ /* 0x000fe20000000000 */
[----:B------:R-:W-:Y:S03]  /*40a0*/  UMOV UR11, 0x10000000 ;  /* 0x10000000000b7882 */ /* 0x000fe60000000000 */
[----:B------:R-:W5:Y:S01]  /*40b0*/  LDC.64 R10, c[0x0][0xb18] ;  /* 0x0002c600ff0a7b82 */ /* 0x000f620000000a00 */
[----:B------:R-:W-:Y:S01]  /*40c0*/  @!UP1 UIADD3 UR16, UPT, UPT, UR7, 0x200, URZ ;  /* 0x0000020007109890 */ /* 0x000fe2000fffe0ff */
[----:B------:R-:W-:Y:S01]  /*40d0*/  @P3 SHF.R.U32.HI R28, RZ, 0x10, R25 ;  /* 0x00000010ff1c3819 */ /* 0x000fe20000011619 */
[----:B------:R-:W-:Y:S01]  /*40e0*/  VOTEU.ALL UP1, P4 ;  /* 0x0000000000ff7886 */ /* 0x000fe20002020000 */
[----:B------:R-:W-:Y:S01]  /*40f0*/  UMOV UR20, UR36 ;  /* 0x0000002400147c82 */ /* 0x000fe20008000000 */
[----:B------:R-:W-:Y:S03]  /*4100*/  VIADD R30, R30, 0x1 ;  /* 0x000000011e1e7836 */ /* 0x000fe60000000000 */
[----:B--2---:R-:W2:Y:S01]  /*4110*/  @!P1 LDC R0, c[0x0][0xb20] ;  /* 0x0002c800ff009b82 */ /* 0x004ea20000000800 */
[----:B------:R-:W-:Y:S01]  /*4120*/  IMAD.U32 R21, RZ, RZ, UR8 ;  /* 0x00000008ff157e24 */ /* 0x000fe2000f8e00ff */
[----:B------:R-:W-:Y:S06]  /*4130*/  UPRMT UR8, UR37, 0x654, UR17 ;  /* 0x0000065425087896 */ /* 0x000fec0008000011 */
[----:B-1----:R-:W1:Y:S01]  /*4140*/  @!P1 LDC R3, c[0x0][0xb0c] ;  /* 0x0002c300ff039b82 */ /* 0x002e620000000800 */
[----:B------:R-:W-:Y:S01]  /*4150*/  IMAD.U32 R20, RZ, RZ, UR9 ;  /* 0x00000009ff147e24 */ /* 0x000fe2000f8e00ff */
[----:B------:R-:W-:Y:S04]  /*4160*/  @!P4 R2UR UR15, R21 ;  /* 0x00000000150fc2ca */ /* 0x000fe800000e0000 */
[----:B------:R-:W-:Y:S01]  /*4170*/  @!P4 R2UR UR14, R20 ;  /* 0x00000000140ec2ca */ /* 0x000fe200000e0000 */
[----:B------:R-:W-:Y:S11]  /*4180*/  @!P4 IMAD.MOV.U32 R20, RZ, RZ, 0x2000 ;  /* 0x00002000ff14c424 */ /* 0x000ff600078e00ff */
[----:B------:R-:W-:Y:S01]  /*4190*/  @!UPT UIADD3 URZ, UPT, UPT, URZ, URZ, URZ ;  /* 0x000000fffffff290 */ /* 0x000fe2000fffe0ff */
[----:B------:R1:W-:Y:S01]  /*41a0*/  @!UP1 UTMALDG.3D [UR16], [UR14], desc[UR10] ;  /* 0x00000a100e0095b4 */ /* 0x0003e20008011000 */
[----:B------:R1:W-:Y:S02]  /*41b0*/  @!P4 SYNCS.ARRIVE.TRANS64.RED.A0TR RZ, [UR7+0x40], R20 ;  /* 0x00004014ffffc9a7 */ /* 0x0003e40008300407 */
[----:B-1----:R-:W-:Y:S01]  /*41c0*/  @!P1 ISETP.NE.AND P2, PT, R3, 0x1, PT ;  /* 0x000000010300980c */ /* 0x002fe20003f45270 */
[C---:B---3--:R-:W-:Y:S01]  /*41d0*/  @!P1 IMAD.HI.U32 R14, R13.reuse, R14, RZ ;  /* 0x0000000e0d0e9227 */ /* 0x048fe200078e00ff */
[----:B-----5:R-:W-:Y:S03]  /*41e0*/  @!P1 ISETP.NE.AND P0, PT, R10, 0x1, PT ;  /* 0x000000010a00980c */ /* 0x020fe60003f05270 */
[C---:B------:R-:W-:Y:S01]  /*41f0*/  @!P1 IMAD.HI.U32 R11, R8.reuse, R11, RZ ;  /* 0x0000000b080b9227 */ /* 0x040fe200078e00ff */
[----:B------:R-:W-:Y:S04]  /*4200*/  @!P1 SHF.R.U32.HI R14, RZ, R15, R14 ;  /* 0x0000000fff0e9219 */ /* 0x000fe8000001160e */
[----:B--2---:R-:W-:Y:S01]  /*4210*/  @!P1 SHF.R.U32.HI R9, RZ, R0, R11 ;  /* 0x00000000ff099219 */ /* 0x004fe2000001160b */
[----:B------:R-:W-:Y:S01]  /*4220*/  SYNCS.ARRIVE.TRANS64.RED.A1T0 RZ, [UR8], RZ ;  /* 0x000000ffffff79a7 */ /* 0x000fe20008100408 */
[----:B------:R-:W-:Y:S02]  /*4230*/  @!P1 SEL R14, R13, R14, !P2 ;  /* 0x0000000e0d0e9207 */ /* 0x000fe40005000000 */
[----:B------:R-:W-:Y:S01]  /*4240*/  @!P1 SEL R9, R8, R9, !P0 ;  /* 0x0000000908099207 */ /* 0x000fe20004000000 */
[----:B------:R-:W1:Y:S04]  /*4250*/  SYNCS.PHASECHK.TRANS64.TRYWAIT P5, [UR7+0x58], R12 ;  /* 0x0000580cff0075a7 */ /* 0x000e6800080a1107 */
[----:B------:R-:W-:Y:S02]  /*4260*/  @!P1 IMAD.IADD R0, R9, 0x1, -R14 ;  /* 0x0000000109009824 */ /* 0x000fe400078e0a0e */
[----:B------:R-:W-:Y:S02]  /*4270*/  @!P1 IMAD.IADD R9, R14, 0x1, -R9 ;  /* 0x000000010e099824 */ /* 0x000fe400078e0a09 */
[----:B------:R-:W-:Y:S02]  /*4280*/  @!P1 IMAD R13, R0, R3, R13 ;  /* 0x00000003000d9224 */ /* 0x000fe400078e020d */
[----:B------:R-:W-:Y:S01]  /*4290*/  @!P1 IMAD R8, R9, R10, R8 ;  /* 0x0000000a09089224 */ /* 0x000fe200078e0208 */
[----:B-1----:R-:W-:Y:S06]  /*42a0*/  @!P5 BRA `(.L_x_75) ;  /* 0x000000440078d947 */ /* 0x002fec0003800000 */
.L_x_138:
[----:B-1----:R-:W-:Y:S01]  /*42b0*/  @!P4 IADD3 R3, P0, PT, R32, 0x580, RZ ;  /* 0x000005802003c810 */ /* 0x002fe20007f1e0ff */
[----:B------:R-:W-:Y:S01]  /*42c0*/  VOTEU.ALL UP1, P4 ;  /* 0x0000000000ff7886 */ /* 0x000fe20002020000 */
[----:B------:R-:W-:Y:S01]  /*42d0*/  UMOV UR20, 0x0 ;  /* 0x0000000000147882 */ /* 0x000fe20000000000 */
[----:B------:R-:W-:Y:S01]  /*42e0*/  UMOV UR21, 0x10000000 ;  /* 0x1000000000157882 */ /* 0x000fe20000000000 */
[----:B------:R-:W-:Y:S01]  /*42f0*/  @!P4 R2UR UR9, R3 ;  /* 0x000000000309c2ca */ /* 0x000fe200000e0000 */
[----:B------:R-:W-:Y:S01]  /*4300*/  @!P4 IMAD.X R0, RZ, RZ, R33, P0 ;  /* 0x000000ffff00c224 */ /* 0x000fe200000e0621 */
[----:B------:R-:W-:Y:S01]  /*4310*/  @!UP1 UIADD3 UR10, UPT, UPT, UR18, 0x40, URZ ;  /* 0x00000040120a9890 */ /* 0x000fe2000fffe0ff */
[----:B------:R-:W-:Y:S01]  /*4320*/  ISETP.NE.AND P0, PT, R30, 0x2, PT ;  /* 0x000000021e00780c */ /* 0x000fe20003f05270 */
[----:B------:R-:W-:Y:S01]  /*4330*/  UMOV UR11, UR19 ;  /* 0x00000013000b7c82 */ /* 0x000fe20008000000 */
[----:B------:R-:W-:Y:S01]  /*4340*/  UMOV UR12, UR36 ;  /* 0x00000024000c7c82 */ /* 0x000fe20008000000 */
[----:B------:R-:W-:Y:S01]  /*4350*/  @!P4 R2UR UR8, R0 ;  /* 0x000000000008c2ca */ /* 0x000fe200000e0000 */
[----:B------:R-:W-:Y:S01]  /*4360*/  IMAD.IADD R20, R8, 0x1, R147 ;  /* 0x0000000108147824 */ /* 0x000fe200078e0293 */
[----:B------:R-:W-:Y:S01]  /*4370*/  @P3 R2UR UR36, R28 ;  /* 0x000000001c2432ca */ /* 0x000fe200000e0000 */
[----:B------:R-:W-:Y:S01]  /*4380*/  IMAD.IADD R21, R13, 0x1, R170 ;  /* 0x000000010d157824 */ /* 0x000fe200078e02aa */
[----:B------:R-:W-:Y:S02]  /*4390*/  SEL R0, RZ, 0x1, P0 ;  /* 0x00000001ff007807 */ /* 0x000fe40000000000 */
[----:B------:R-:W-:Y:S01]  /*43a0*/  LOP3.LUT R31, R31, 0x1, RZ, 0x3c, !PT ;  /* 0x000000011f1f7812 */ /* 0x000fe200078e3cff */
[----:B------:R-:W-:Y:S01]  /*43b0*/  IMAD.U32 R10, RZ, RZ, UR9 ;  /* 0x00000009ff0a7e24 */ /* 0x000fe2000f8e00ff */
[----:B------:R-:W-:Y:S01]  /*43c0*/  @!UP1 UIADD3 UR9, UPT, UPT, UR7, 0x48, URZ ;  /* 0x0000004807099890 */ /* 0x000fe2000fffe0ff */
[----:B------:R-:W-:Y:S02]  /*43d0*/  LOP3.LUT R29, R29, R0, RZ, 0x3c, !PT ;  /* 0x000000001d1d7212 */ /* 0x000fe400078e3cff */
[----:B------:R-:W-:Y:S02]  /*43e0*/  SEL R30, R30, RZ, P0 ;  /* 0x000000ff1e1e7207 */ /* 0x000fe40000000000 */
[----:B------:R-:W-:Y:S01]  /*43f0*/  IMAD.U32 R11, RZ, RZ, UR8 ;  /* 0x00000008ff0b7e24 */ /* 0x000fe2000f8e00ff */
[----:B------:R-:W-:Y:S01]  /*4400*/  @!P4 R2UR UR14, R10 ;  /* 0x000000000a0ec2ca */ /* 0x000fe200000e0000 */
[----:B------:R-:W-:Y:S01]  /*4410*/  @!UP1 UIADD3 UR8, UPT, UPT, UR7, 0x2200, URZ ;  /* 0x0000220007089890 */ /* 0x000fe2000fffe0ff */
[----:B------:R-:W-:Y:S02]  /*4420*/  VOTEU.ALL UP1, P4 ;  /* 0x0000000000ff7886 */ /* 0x000fe40002020000 */
[----:B------:R-:W-:Y:S11]  /*4430*/  @!P4 R2UR UR15, R11 ;  /* 0x000000000b0fc2ca */ /* 0x000ff600000e0000 */
[----:B------:R-:W-:Y:S02]  /*4440*/  @!UPT UIADD3 URZ, UPT, UPT, URZ, URZ, URZ ;  /* 0x000000fffffff290 */ /* 0x000fe4000fffe0ff */
[----:B------:R2:W-:Y:S01]  /*4450*/  @!UP1 UTMALDG.3D [UR8], [UR14], desc[UR20] ;  /* 0x000014080e0095b4 */ /* 0x0005e20008011000 */
[----:B------:R2:W-:Y:S01]  /*4460*/  @!P4 SYNCS.ARRIVE.TRANS64.RED.A0TR RZ, [UR7+0x48], R23 ;  /* 0x00004817ffffc9a7 */ /* 0x0005e20008300407 */
[----:B------:R-:W-:Y:S01]  /*4470*/  UPLOP3.LUT UP1, UPT, UPT, UPT, UPT, 0x80, 0x8 ;  /* 0x000000000008789c */ /* 0x000fe20003f2f070 */
[----:B------:R-:W-:Y:S01]  /*4480*/  SYNCS.ARRIVE.TRANS64.RED.A1T0 RZ, [UR13], RZ ;  /* 0x000000ffffff79a7 */ /* 0x000fe2000810040d */
[----:B------:R-:W-:Y:S09]  /*4490*/  @P3 BRA `(.L_x_76) ;  /* 0xfffffff400503947 */ /* 0x000ff2000383ffff */
[----:B------:R-:W-:-:S04]  /*44a0*/  SHF.L.U32 R3, R31, 0x1f, RZ ;  /* 0x0000001f1f037819 */ /* 0x000fc800000006ff */
[----:B------:R-:W1:Y:S02]  /*44b0*/  SYNCS.PHASECHK.TRANS64.TRYWAIT P0, [UR7+0x50], R3 ;  /* 0x00005003ff0075a7 */ /* 0x000e640008001107 */
[----:B-1----:R-:W-:Y:S05]  /*44c0*/  @!P0 BRA `(.L_x_77) ;  /* 0x0000004400088947 */ /* 0x002fea0003800000 */
.L_x_140:
[----:B-1----:R-:W-:-:S07]  /*44d0*/  MOV R0, UR7 ;  /* 0x0000000700007c02 */ /* 0x002fce0008000f00 */
.L_x_78:
[----:B-1----:R-:W-:-:S04]  /*44e0*/  SHF.L.U32 R3, R31, 0x1f, RZ ;  /* 0x0000001f1f037819 */ /* 0x002fc800000006ff */
[----:B------:R1:W3:Y:S03]  /*44f0*/  SYNCS.PHASECHK.TRANS64.TRYWAIT P0, [R0+URZ+0x58], R3 ;  /* 0x00005803000075a7 */ /* 0x0002e600080011ff */
[----:B---3--:R-:W-:Y:S05]  /*4500*/  @!P0 NANOSLEEP.SYNCS 0x989680 ;  /* 0x009896800000895d */ /* 0x008fea0003900000 */
[----:B------:R-:W3:Y:S02]  /*4510*/  @!P0 SYNCS.PHASECHK.TRANS64 P0, [R0+URZ+0x58], R3 ;  /* 0x00005803000085a7 */ /* 0x000ee400080010ff */
[----:B--23--:R-:W-:Y:S05]  /*4520*/  @P0 EXIT ;  /* 0x000000000000094d */ /* 0x00cfea0003800000 */
[----:B------:R-:W-:Y:S05]  /*4530*/  BRA `(.L_x_78) ;  /* 0xfffffffc00e87947 */ /* 0x000fea000383ffff */
.L_x_67:
[----:B------:R-:W-:-:S06]  /*4540*/  UISETP.GE.AND UP1, UPT, UR8, 0x4, UPT ;  /* 0x000000040800788c */ /* 0x000fcc000bf26270 */
[----:B------:R-:W-:-:S13]  /*4550*/  PLOP3.LUT P0, PT, PT, PT, UP1, 0x80, 0x8 ;  /* 0x000000000008781c */ /* 0x000fda0003f0f018 */
[----:B------:R-:W-:Y:S05]  /*4560*/  @!P0 EXIT ;  /* 0x000000000000894d */ /* 0x000fea0003800000 */
[----:B------:R-:W-:Y:S01]  /*4570*/  BAR.SYNC.DEFER_BLOCKING 0x6, 0xa0 ;  /* 0x0182800000007b1d */ /* 0x000fe20000010000 */
[C---:B------:R-:W-:Y:S01]  /*4580*/  IMAD.SHL.U32 R3, R189.reuse, 0x40, RZ ;  /* 0x00000040bd037824 */ /* 0x040fe200078e00ff */
[C---:B------:R-:W-:Y:S01]  /*4590*/  LOP3.LUT R193, R189.reuse, 0x60, RZ, 0xc0, !PT ;  /* 0x00000060bdc17812 */ /* 0x040fe200078ec0ff */
[C---:B------:R-:W-:Y:S01]  /*45a0*/  IMAD.SHL.U32 R172, R189.reuse, 0x8, RZ ;  /* 0x00000008bdac7824 */ /* 0x040fe200078e00ff */
[C---:B------:R-:W-:Y:S01]  /*45b0*/  LOP3.LUT R191, R189.reuse, 0x2, RZ, 0xc0, !PT ;  /* 0x00000002bdbf7812 */ /* 0x040fe200078ec0ff */
[----:B------:R-:W-:Y:S01]  /*45c0*/  IMAD.U32 R79, R189, 0x10000, RZ ;  /* 0x00010000bd4f7824 */ /* 0x000fe200078e00ff */
[----:B------:R-:W-:Y:S02]  /*45d0*/  UMOV UR49, 0x400 ;  /* 0x0000040000317882 */ /* 0x000fe40000000000 */
[----:B------:R-:W1:Y:S01]  /*45e0*/  LDC R177, c[0x0][0x370] ;  /* 0x0000dc00ffb17b82 */ /* 0x000e620000000800 */
[----:B------:R-:W-:Y:S01]  /*45f0*/  ULEA UR49, UR37, UR49, 0x18 ;  /* 0x0000003125317291 */ /* 0x000fe2000f8ec0ff */
[----:B------:R-:W-:Y:S01]  /*4600*/  LOP3.LUT R5, R3, 0x180, RZ, 0xc0, !PT ;  /* 0x0000018003057812 */ /* 0x000fe200078ec0ff */
[----:B------:R-:W-:Y:S01]  /*4610*/  HFMA2 R195, -RZ, RZ, 0, 0 ;  /* 0x00000000ffc37431 */ /* 0x000fe200000001ff */
[----:B------:R-:W-:Y:S01]  /*4620*/  LOP3.LUT R79, R79, 0x600000, RZ, 0xc0, !PT ;  /* 0x006000004f4f7812 */ /* 0x000fe200078ec0ff */
[----:B------:R-:W-:Y:S01]  /*4630*/  UIADD3 UR4, UPT, UPT, UR49, 0x4200, URZ ;  /* 0x0000420031047890 */ /* 0x000fe2000fffe0ff */
[----:B------:R-:W-:Y:S01]  /*4640*/  LOP3.LUT R172, R5, 0x30, R172, 0xf8, !PT ;  /* 0x0000003005ac7812 */ /* 0x000fe200078ef8ac */
[----:B------:R-:W-:Y:S01]  /*4650*/  IMAD.MOV.U32 R76, RZ, RZ, RZ ;  /* 0x000000ffff4c7224 */ /* 0x000fe200078e00ff */
[----:B------:R-:W2:Y:S01]  /*4660*/  LDC R74, c[0x0][0xb0c] ;  /* 0x0002c300ff4a7b82 */ /* 0x000ea20000000800 */
[----:B------:R-:W-:-:S02]  /*4670*/  LOP3.LUT R189, R189, 0x4, RZ, 0xc0, !PT ;  /* 0x00000004bdbd7812 */ /* 0x000fc400078ec0ff */
[----:B------:R-:W-:Y:S02]  /*4680*/  CS2R R182, SRZ ;  /* 0x0000000000b67805 */ /* 0x000fe4000001ff00 */
[----:B------:R-:W-:Y:S02]  /*4690*/  LOP3.LUT R172, R172, 0x1e40, R3, 0xf8, !PT ;  /* 0x00001e40acac7812 */ /* 0x000fe400078ef803 */
[----:B------:R-:W-:Y:S02]  /*46a0*/  CS2R R180, SRZ ;  /* 0x0000000000b47805 */ /* 0x000fe4000001ff00 */
[----:B------:R-:W-:Y:S01]  /*46b0*/  IADD3 R188, PT, PT, -R189, 0x2, RZ ;  /* 0x00000002bdbc7810 */ /* 0x000fe20007ffe1ff */
[----:B------:R-:W-:Y:S01]  /*46c0*/  IMAD.MOV R176, RZ, RZ, -R191 ;  /* 0x000000ffffb07224 */ /* 0x000fe200078e0abf */
[----:B------:R-:W-:Y:S01]  /*46d0*/  MOV R192, UR4 ;  /* 0x0000000400c07c02 */ /* 0x000fe20008000f00 */
[----:B------:R-:W4:Y:S01]  /*46e0*/  LDC R174, c[0x0][0xb20] ;  /* 0x0002c800ffae7b82 */ /* 0x000f220000000800 */
[----:B------:R-:W3:Y:S01]  /*46f0*/  LDS R0, [UR49+0x120] ;  /* 0x00012031ff007984 */ /* 0x000ee20008000800 */
[----:B------:R-:W-:Y:S01]  /*4700*/  VIADD R190, R172, UR49 ;  /* 0x00000031acbe7c36 */ /* 0x000fe20008000000 */
[----:B------:R-:W1:Y:S01]  /*4710*/  LDCU.64 UR52, c[0x0][0x348] ;  /* 0x00006900ff3477ac */ /* 0x000e620008000a00 */
[----:B------:R-:W-:-:S02]  /*4720*/  IMAD.MOV R175, RZ, RZ, -R189 ;  /* 0x000000ffffaf7224 */ /* 0x000fc400078e0abd */
[----:B------:R-:W-:Y:S01]  /*4730*/  VIADD R190, R190, 0x200 ;  /* 0x00000200bebe7836 */ /* 0x000fe20000000000 */
[----:B------:R-:W1:Y:S01]  /*4740*/  LDCU.64 UR38, c[0x0][0x888] ;  /* 0x00011100ff2677ac */ /* 0x000e620008000a00 */
[----:B------:R-:W1:Y:S01]  /*4750*/  LDC R73, c[0x0][0xb30] ;  /* 0x0002cc00ff497b82 */ /* 0x000e620000000800 */
[----:B------:R-:W1:Y:S01]  /*4760*/  LDCU.64 UR44, c[0x0][0x890] ;  /* 0x00011200ff2c77ac */ /* 0x000e620008000a00 */
[----:B------:R-:W-:-:S06]  /*4770*/  UIADD3 UR48, UPT, UPT, UR49, 0x200, URZ ;  /* 0x0000020031307890 */ /* 0x000fcc000fffe0ff */
[----:B------:R-:W1:Y:S08]  /*4780*/  LDC.64 R168, c[0x0][0xb10] ;  /* 0x0002c400ffa87b82 */ /* 0x000e700000000a00 */
[----:B------:R-:W1:Y:S08]  /*4790*/  LDC.64 R70, c[0x0][0xb18] ;  /* 0x0002c600ff467b82 */ /* 0x000e700000000a00 */
[----:B------:R-:W1:Y:S08]  /*47a0*/  LDC.64 R68, c[0x0][0xb28] ;  /* 0x0002ca00ff447b82 */ /* 0x000e700000000a00 */
[----:B------:R-:W1:Y:S01]  /*47b0*/  LDC.64 R166, c[0x0][0x8b0] ;  /* 0x00022c00ffa67b82 */ /* 0x000e620000000a00 */
[----:B---3--:R-:W-:-:S07]  /*47c0*/  IMAD.IADD R79, R0, 0x1, R79 ;  /* 0x00000001004f7824 */ /* 0x008fce00078e024f */
[----:B------:R-:W3:Y:S08]  /*47d0*/  LDC.64 R164, c[0x0][0x8a8] ;  /* 0x00022a00ffa47b82 */ /* 0x000ef00000000a00 */
[----:B--2-4-:R-:W1:Y:S02]  /*47e0*/  LDC R178, c[0x0][0x374] ;  /* 0x0000dd00ffb27b82 */ /* 0x014e640000000800 */
.L_x_105:
[C---:B------:R-:W-:Y:S02]  /*47f0*/  LEA R0, R195.reuse, UR49, 0x3 ;  /* 0x00000031c3007c11 */ /* 0x040fe4000f8e18ff */
[----:B------:R-:W-:Y:S02]  /*4800*/  SHF.L.U32 R3, R182, 0x1f, RZ ;  /* 0x0000001fb6037819 */ /* 0x000fe400000006ff */
[----:B------:R-:W-:Y:S02]  /*4810*/  LEA R16, R195, UR49, 0x4 ;  /* 0x00000031c3107c11 */ /* 0x000fe4000f8e20ff */
[----:B------:R-:W2:Y:S02]  /*4820*/  SYNCS.PHASECHK.TRANS64.TRYWAIT P0, [R0+URZ+0x70], R3 ;  /* 0x00007003000075a7 */ /* 0x000ea400080011ff */
[----:B-12---:R-:W-:Y:S05]  /*4830*/  @!P0 BRA `(.L_x_79) ;  /* 0x0000004000448947 */ /* 0x006fea0003800000 */
.L_x_141:
[----:B------:R-:W4:Y:S01]  /*4840*/  LDC.64 R12, c[0x0][0xb10] ;  /* 0x0002c400ff0c7b82 */ /* 0x000f220000000a00 */
[----:B------:R-:W3:Y:S01]  /*4850*/  LDS.128 R16, [R16+0x100] ;  /* 0x0001000010107984 */ /* 0x000ee20000000c00 */
[----:B-1----:R-:W-:Y:S01]  /*4860*/  ISETP.NE.AND P1, PT, R73, 0x1, PT ;  /* 0x000000014900780c */ /* 0x002fe20003f25270 */
[----:B--2---:R-:W-:Y:S01]  /*4870*/  VIADD R0, R0, 0x80 ;  /* 0x0000008000007836 */ /* 0x004fe20000000000 */
[----:B------:R-:W-:Y:S04]  /*4880*/  ISETP.GE.AND P0, PT, R72, 0x1, PT ;  /* 0x000000014800780c */ /* 0x000fe80003f06270 */
[----:B------:R-:W1:Y:S01]  /*4890*/  LDC.64 R10, c[0x0][0xb18] ;  /* 0x0002c600ff0a7b82 */ /* 0x000e620000000a00 */
[----:B------:R-:W-:Y:S01]  /*48a0*/  PRMT R0, RZ, 0x654, R0 ;  /* 0x00000654ff007816 */ /* 0x000fe20000000000 */
[----:B------:R-:W-:Y:S01]  /*48b0*/  @!PT LDS RZ, [RZ] ;  /* 0x00000000fffff984 */ /* 0x000fe20000000800 */
[----:B------:R-:W-:Y:S01]  /*48c0*/  @!PT LDS RZ, [RZ] ;  /* 0x00000000fffff984 */ /* 0x000fe20000000800 */
[----:B------:R-:W-:Y:S01]  /*48d0*/  @!PT LDS RZ, [RZ] ;  /* 0x00000000fffff984 */ /* 0x000fe20000000800 */
[----:B------:R-:W-:Y:S01]  /*48e0*/  @!PT LDS RZ, [RZ] ;  /* 0x00000000fffff984 */ /* 0x000fe20000000800 */
[----:B------:R2:W-:Y:S06]  /*48f0*/  MEMBAR.ALL.CTA ;  /* 0x0000000000007992 */ /* 0x0005ec0000008000 */
[----:B--2---:R-:W2:Y:S01]  /*4900*/  FENCE.VIEW.ASYNC.S ;  /* 0x00000000000073c6 */ /* 0x004ea20000000000 */
[----:B------:R-:W1:Y:S08]  /*4910*/  @!P1 LDC R14, c[0x0][0xb20] ;  /* 0x0002c800ff0e9b82 */ /* 0x000e700000000800 */
[----:B------:R-:W1:Y:S01]  /*4920*/  @!P1 LDC R9, c[0x0][0xb0c] ;  /* 0x0002c300ff099b82 */ /* 0x000e620000000800 */
[----:B--2---:R2:W-:Y:S01]  /*4930*/  SYNCS.ARRIVE.TRANS64.RED.A1T0 RZ, [R0+URZ], RZ ;  /* 0x000000ff00ff79a7 */ /* 0x0045e200081004ff */
[----:B---3--:R-:W-:Y:S04]  /*4940*/  LOP3.LUT P4, RZ, R18, 0x1, RZ, 0xc0, !PT ;  /* 0x0000000112ff7812 */ /* 0x008fe8000788c0ff */
[----:B------:R-:W-:Y:S09]  /*4950*/  P2R R194, PR, RZ, 0x10 ;  /* 0x00000010ffc27803 */ /* 0x000ff20000000000 */
[----:B------:R-:W-:Y:S02]  /*4960*/  @P4 MOV R77, R16 ;  /* 0x00000010004d4202 */ /* 0x000fe40000000f00 */
[----:B------:R-:W-:Y:S01]  /*4970*/  @P4 LOP3.LUT R75, R17, 0xffff, RZ, 0xc0, !PT ;  /* 0x0000ffff114b4812 */ /* 0x000fe200078ec0ff */
[----:B--2-4-:R-:W-:Y:S06]  /*4980*/  @!P0 BRA `(.L_x_80) ;  /* 0x0000000000a48947 */ /* 0x014fec0003800000 */
[----:B------:R-:W-:Y:S01]  /*4990*/  IMAD.HI.U32 R23, R178, R71, RZ ;  /* 0x00000047b2177227 */ /* 0x000fe200078e00ff */
[----:B------:R-:W-:Y:S02]  /*49a0*/  ISETP.NE.AND P0, PT, R70, 0x1, PT ;  /* 0x000000014600780c */ /* 0x000fe40003f05270 */
[----:B------:R-:W-:Y:S01]  /*49b0*/  ISETP.NE.AND P2, PT, R72, 0x1, PT ;  /* 0x000000014800780c */ /* 0x000fe20003f45270 */
[----:B------:R-:W-:Y:S01]  /*49c0*/  IMAD.HI.U32 R22, R177, R168, RZ ;  /* 0x000000a8b1167227 */ /* 0x000fe200078e00ff */
[----:B------:R-:W-:Y:S02]  /*49d0*/  SHF.R.U32.HI R23, RZ, R174, R23 ;  /* 0x000000aeff177219 */ /* 0x000fe40000011617 */
[----:B------:R-:W-:Y:S01]  /*49e0*/  ISETP.NE.AND P3, PT, R74, 0x1, PT ;  /* 0x000000014a00780c */ /* 0x000fe20003f65270 */
[----:B------:R-:W-:Y:S01]  /*49f0*/  IMAD.HI.U32 R26, R77, R168, RZ ;  /* 0x000000a84d1a7227 */ /* 0x000fe200078e00ff */
[----:B------:R-:W-:Y:S02]  /*4a00*/  SHF.R.U32.HI R22, RZ, R169, R22 ;  /* 0x000000a9ff167219 */ /* 0x000fe40000011616 */
[----:B------:R-:W-:Y:S01]  /*4a10*/  SEL R3, R178, R23, !P0 ;  /* 0x00000017b2037207 */ /* 0x000fe20004000000 */
[----:B------:R-:W-:Y:S01]  /*4a20*/  IMAD.HI.U32 R23, R75, R71, RZ ;  /* 0x000000474b177227 */ /* 0x000fe200078e00ff */
[----:B------:R-:W-:Y:S02]  /*4a30*/  SEL R7, R177, R22, !P3 ;  /* 0x00000016b1077207 */ /* 0x000fe40005800000 */
[----:B------:R-:W-:Y:S01]  /*4a40*/  SHF.R.U32.HI R26, RZ, R169, R26 ;  /* 0x000000a9ff1a7219 */ /* 0x000fe2000001161a */
[-C--:B------:R-:W-:Y:S04]  /*4a50*/  IMAD.HI.U32 R22, R3, R68.reuse, RZ ;  /* 0x0000004403167227 */ /* 0x080fe800078e00ff */
[----:B------:R-:W-:Y:S01]  /*4a60*/  IMAD.HI.U32 R24, R7, R68, RZ ;  /* 0x0000004407187227 */ /* 0x000fe200078e00ff */
[-C--:B------:R-:W-:Y:S02]  /*4a70*/  @P2 SHF.R.U32.HI R3, RZ, R69.reuse, R22 ;  /* 0x00000045ff032219 */ /* 0x080fe40000011616 */
[----:B------:R-:W-:Y:S02]  /*4a80*/  SHF.R.U32.HI R22, RZ, R174, R23 ;  /* 0x000000aeff167219 */ /* 0x000fe40000011617 */
[----:B------:R-:W-:Y:S01]  /*4a90*/  @P2 SHF.R.U32.HI R7, RZ, R69, R24 ;  /* 0x00000045ff072219 */ /* 0x000fe20000011618 */
[C---:B------:R-:W-:Y:S01]  /*4aa0*/  IMAD R2, R72.reuse, R3, RZ ;  /* 0x0000000348027224 */ /* 0x040fe200078e02ff */
[----:B------:R-:W-:Y:S02]  /*4ab0*/  SEL R5, R75, R22, !P0 ;  /* 0x000000164b057207 */ /* 0x000fe40004000000 */
[----:B------:R-:W-:Y:S01]  /*4ac0*/  SEL R3, R77, R26, !P3 ;  /* 0x0000001a4d037207 */ /* 0x000fe20005800000 */
[----:B------:R-:W-:Y:S01]  /*4ad0*/  IMAD R4, R72, R7, RZ ;  /* 0x0000000748047224 */ /* 0x000fe200078e02ff */
[C---:B------:R-:W-:Y:S01]  /*4ae0*/  ISETP.GE.AND P0, PT, R5.reuse, R2, PT ;  /* 0x000000020500720c */ /* 0x040fe20003f06270 */
[----:B------:R-:W-:Y:S03]  /*4af0*/  IMAD.HI.U32 R6, R5, R68, RZ ;  /* 0x0000004405067227 */ /* 0x000fe600078e00ff */
[----:B------:R-:W-:Y:S01]  /*4b00*/  ISETP.GE.OR P0, PT, R3, R4, P0 ;  /* 0x000000040300720c */ /* 0x000fe20000706670 */
[----:B------:R-:W-:Y:S01]  /*4b10*/  IMAD.MOV R4, RZ, RZ, -R3 ;  /* 0x000000ffff047224 */ /* 0x000fe200078e0a03 */
[-C--:B------:R-:W-:Y:S03]  /*4b20*/  SHF.R.U32.HI R6, RZ, R69.reuse, R6 ;  /* 0x00000045ff067219 */ /* 0x080fe60000011606 */
[----:B------:R-:W-:Y:S01]  /*4b30*/  IMAD R77, R74, R4, R77 ;  /* 0x000000044a4d7224 */ /* 0x000fe200078e024d */
[----:B------:R-:W-:Y:S05]  /*4b40*/  SEL R15, R5, R6, !P2 ;  /* 0x00000006050f7207 */ /* 0x000fea0005000000 */
[----:B------:R-:W-:Y:S02]  /*4b50*/  IMAD.MOV R6, RZ, RZ, -R15 ;  /* 0x000000ffff067224 */ /* 0x000fe400078e0a0f */
[C---:B------:R-:W-:Y:S04]  /*4b60*/  @!P0 IMAD.HI.U32 R2, R3.reuse, R68, RZ ;  /* 0x0000004403028227 */ /* 0x040fe800078e00ff */
[----:B------:R-:W-:Y:S01]  /*4b70*/  IMAD R6, R72, R6, R5 ;  /* 0x0000000648067224 */ /* 0x000fe200078e0205 */
[----:B------:R-:W-:Y:S04]  /*4b80*/  @!P0 SHF.R.U32.HI R2, RZ, R69, R2 ;  /* 0x00000045ff028219 */ /* 0x000fe80000011602 */
[----:B------:R-:W-:Y:S02]  /*4b90*/  @!P0 SEL R0, R3, R2, !P2 ;  /* 0x0000000203008207 */ /* 0x000fe40005000000 */
[----:B------:R-:W-:Y:S02]  /*4ba0*/  IADD3 R2, PT, PT, -R5, RZ, RZ ;  /* 0x000000ff05027210 */ /* 0x000fe40007ffe1ff */
[----:B------:R-:W-:Y:S01]  /*4bb0*/  @!P0 IADD3 R8, PT, PT, R15, -R0, RZ ;  /* 0x800000000f088210 */ /* 0x000fe20007ffe0ff */
[----:B------:R-:W-:Y:S02]  /*4bc0*/  @!P0 IMAD R0, R7, R6, R0 ;  /* 0x0000000607008224 */ /* 0x000fe400078e0200 */
[----:B------:R-:W-:Y:S02]  /*4bd0*/  IMAD R75, R70, R2, R75 ;  /* 0x00000002464b7224 */ /* 0x000fe400078e024b */
[----:B------:R-:W-:Y:S02]  /*4be0*/  @!P0 IMAD R5, R8, R72, R3 ;  /* 0x0000004808058224 */ /* 0x000fe400078e0203 */
[----:B------:R-:W-:Y:S04]  /*4bf0*/  @!P0 IMAD.MOV.U32 R3, RZ, RZ, R0 ;  /* 0x000000ffff038224 */ /* 0x000fe800078e0000 */
[----:B------:R-:W-:Y:S02]  /*4c00*/  IMAD R77, R3, R74, R77 ;  /* 0x0000004a034d7224 */ /* 0x000fe400078e024d */
[----:B------:R-:W-:Y:S07]  /*4c10*/  IMAD R75, R5, R70, R75 ;  /* 0x00000046054b7224 */ /* 0x000fee00078e024b */
.L_x_80:
[----:B-1----:R-:W-:Y:S01]  /*4c20*/  @!P1 ISETP.NE.AND P0, PT, R10, 0x1, PT ;  /* 0x000000010a00980c */ /* 0x002fe20003f05270 */
[----:B------:R-:W-:Y:S01]  /*4c30*/  @!P1 IMAD.HI.U32 R0, R77, R12, RZ ;  /* 0x0000000c4d009227 */ /* 0x000fe200078e00ff */
[----:B------:R-:W-:Y:S01]  /*4c40*/  @!P1 ISETP.NE.AND P2, PT, R9, 0x1, PT ;  /* 0x000000010900980c */ /* 0x000fe20003f45270 */
[----:B------:R-:W-:Y:S01]  /*4c50*/  ULOP3.LUT UP0, URZ, UR48, 0x1b0, URZ, 0xc0, !UPT ;  /* 0x000001b030ff7892 */ /* 0x000fe2000f80c0ff */
[----:B------:R-:W-:Y:S01]  /*4c60*/  R2UR UR42, R21 ;  /* 0x00000000152a72ca */ /* 0x000fe200000e0000 */
[----:B------:R-:W-:Y:S01]  /*4c70*/  @!P1 IMAD.HI.U32 R3, R75, R11, RZ ;  /* 0x0000000b4b039227 */ /* 0x000fe200078e00ff */
[----:B------:R-:W-:Y:S02]  /*4c80*/  @!P1 SHF.R.U32.HI R0, RZ, R13, R0 ;  /* 0x0000000dff009219 */ /* 0x000fe40000011600 */
[----:B------:R-:W-:Y:S01]  /*4c90*/  R2UR UR41, R20 ;  /* 0x00000000142972ca */ /* 0x000fe200000e0000 */
[----:B------:R-:W-:Y:S01]  /*4ca0*/  VIADD R195, R195, 0x1 ;  /* 0x00000001c3c37836 */ /* 0x000fe20000000000 */
[----:B------:R-:W-:Y:S02]  /*4cb0*/  @!P1 SHF.R.U32.HI R2, RZ, R14, R3 ;  /* 0x0000000eff029219 */ /* 0x000fe40000011603 */
[----:B------:R-:W-:Y:S02]  /*4cc0*/  @!P1 SEL R3, R77, R0, !P2 ;  /* 0x000000004d039207 */ /* 0x000fe40005000000 */
[----:B------:R-:W-:Y:S02]  /*4cd0*/  @!P1 SEL R2, R75, R2, !P0 ;  /* 0x000000024b029207 */ /* 0x000fe40004000000 */
[----:B------:R-:W-:Y:S01]  /*4ce0*/  @P4 SHF.R.U32.HI R179, RZ, 0x10, R17 ;  /* 0x00000010ffb34819 */ /* 0x000fe20000011611 */
[----:B------:R-:W-:Y:S02]  /*4cf0*/  USHF.L.U32 UR42, UR42, 0x7, URZ ;  /* 0x000000072a2a7899 */ /* 0x000fe400080006ff */
[----:B------:R-:W-:Y:S02]  /*4d00*/  @!P1 IMAD.IADD R0, R2, 0x1, -R3 ;  /* 0x0000000102009824 */ /* 0x000fe400078e0a03 */
[----:B------:R-:W-:Y:S01]  /*4d10*/  @!P1 IMAD.IADD R2, R3, 0x1, -R2 ;  /* 0x0000000103029824 */ /* 0x000fe200078e0a02 */
[----:B------:R-:W-:Y:S01]  /*4d20*/  USHF.L.U32 UR41, UR41, 0x7, URZ ;  /* 0x0000000729297899 */ /* 0x000fe200080006ff */
[----:B------:R-:W-:Y:S02]  /*4d30*/  @!P1 IMAD R77, R0, R9, R77 ;  /* 0x00000009004d9224 */ /* 0x000fe400078e024d */
[----:B------:R-:W-:Y:S01]  /*4d40*/  @!P1 IMAD R75, R2, R10, R75 ;  /* 0x0000000a024b9224 */ /* 0x000fe200078e024b */
[----:B------:R-:W-:Y:S08]  /*4d50*/  BRA.U !UP0, `(.L_x_81) ;  /* 0x0000000108407547 */ /* 0x000ff0000b800000 */
[----:B------:R-:W1:Y:S01]  /*4d60*/  LDCU.64 UR8, c[0x4][0x80] ;  /* 0x01001000ff0877ac */ /* 0x000e620008000a00 */
[----:B------:R-:W-:Y:S01]  /*4d70*/  MOV R3, 0x0 ;  /* 0x0000000000037802 */ /* 0x000fe20000000f00 */
[----:B------:R-:W-:Y:S02]  /*4d80*/  HFMA2 R12, -RZ, RZ, 0, 5.9604644775390625e-08 ;  /* 0x00000001ff0c7431 */ /* 0x000fe400000001ff */
[----:B------:R-:W-:Y:S02]  /*4d90*/  IMAD.MOV.U32 R8, RZ, RZ, 0x70 ;  /* 0x00000070ff087424 */ /* 0x000fe400078e00ff */
[----:B------:R-:W-:Y:S01]  /*4da0*/  IMAD.MOV.U32 R13, RZ, RZ, RZ ;  /* 0x000000ffff0d7224 */ /* 0x000fe200078e00ff */
[----:B------:R-:W2:Y:S01]  /*4db0*/  LDCU.64 UR6, c[0x4][0x88] ;  /* 0x01001100ff0677ac */ /* 0x000ea20008000a00 */
[----:B------:R-:W3:Y:S01]  /*4dc0*/  LDC.64 R2, c[0x4][R3] ;  /* 0x0100000003027b82 */ /* 0x000ee20000000a00 */
[----:B------:R-:W4:Y:S01]  /*4dd0*/  LDCU.64 UR4, c[0x4][0x8] ;  /* 0x01000100ff0477ac */ /* 0x000f220008000a00 */
[----:B-1----:R-:W-:Y:S01]  /*4de0*/  MOV R5, UR9 ;  /* 0x0000000900057c02 */ /* 0x002fe20008000f00 */
[----:B------:R-:W-:Y:S01]  /*4df0*/  IMAD.U32 R4, RZ, RZ, UR8 ;  /* 0x00000008ff047e24 */ /* 0x000fe2000f8e00ff */
[----:B--2---:R-:W-:Y:S01]  /*4e00*/  MOV R7, UR7 ;  /* 0x0000000700077c02 */ /* 0x004fe20008000f00 */
[----:B------:R-:W-:Y:S01]  /*4e10*/  IMAD.U32 R6, RZ, RZ, UR6 ;  /* 0x00000006ff067e24 */ /* 0x000fe2000f8e00ff */
[----:B----4-:R-:W-:Y:S01]  /*4e20*/  MOV R11, UR5 ;  /* 0x00000005000b7c02 */ /* 0x010fe20008000f00 */
[----:B------:R-:W-:Y:S02]  /*4e30*/  IMAD.U32 R10, RZ, RZ, UR4 ;  /* 0x00000004ff0a7e24 */ /* 0x000fe4000f8e00ff */
[----:B------:R-:W-:Y:S07]  /*4e40*/  LEPC R20, `(.L_x_81) ;  /* 0x000000001014794e */ /* 0x000fee0000000000 */
[----:B---3-5:R-:W-:Y:S05]  /*4e50*/  CALL.ABS.NOINC R2 ;  /* 0x0000000002007343 */ /* 0x028fea0003c00000 */
.L_x_81:
[----:B------:R-:W-:Y:S01]  /*4e60*/  LOP3.LUT P0, RZ, R192, 0x1b0, RZ, 0xc0, !PT ;  /* 0x000001b0c0ff7812 */ /* 0x000fe2000780c0ff */
[----:B------:R-:W-:Y:S11]  /*4e70*/  BSSY.RECONVERGENT B6, `(.L_x_82) ;  /* 0x0000013000067945 */ /* 0x000ff60003800200 */
[----:B------:R-:W-:Y:S01]  /*4e80*/  @!UPT UIADD3 URZ, UPT, UPT, URZ, URZ, URZ ;  /* 0x000000fffffff290 */ /* 0x000fe2000fffe0ff */
[----:B------:R-:W-:Y:S05]  /*4e90*/  @!P0 BRA `(.L_x_83) ;  /* 0x0000000000408947 */ /* 0x000fea0003800000 */
        /* <DEDUP_REMOVED lines=16> */
.L_x_83:
[----:B------:R-:W-:Y:S05]  /*4fa0*/  BSYNC.RECONVERGENT B6 ;  /* 0x0000000000067941 */ /* 0x000fea0003800200 */
.L_x_82:
[----:B------:R-:W-:Y:S01]  /*4fb0*/  ISETP.NE.U32.AND P4, PT, R166, RZ, PT ;  /* 0x000000ffa600720c */ /* 0x000fe20003f85070 */
[----:B------:R-:W-:Y:S01]  /*4fc0*/  UISETP.NE.AND UP2, UPT, UR50, URZ, UPT ;  /* 0x000000ff3200728c */ /* 0x000fe2000bf45270 */
[----:B------:R-:W-:Y:S01]  /*4fd0*/  ISETP.NE.U32.AND P2, PT, RZ, UR38, PT ;  /* 0x00000026ff007c0c */ /* 0x000fe2000bf45070 */
[----:B------:R-:W-:Y:S01]  /*4fe0*/  UISETP.NE.U32.AND UP1, UPT, UR44, URZ, UPT ;  /* 0x000000ff2c00728c */ /* 0x000fe2000bf25070 */
[----:B------:R-:W-:Y:S01]  /*4ff0*/  ISETP.NE.AND.EX P4, PT, R167, RZ, PT, P4 ;  /* 0x000000ffa700720c */ /* 0x000fe20003f85340 */
[----:B------:R-:W-:Y:S01]  /*5000*/  UPLOP3.LUT UP0, UPT, UPT, UPT, UPT, 0x40, 0x4 ;  /* 0x000000000004789c */ /* 0x000fe20003f0e870 */
[----:B------:R-:W-:Y:S01]  /*5010*/  ISETP.NE.AND.EX P2, PT, RZ, UR39, PT, P2 ;  /* 0x00000027ff007c0c */ /* 0x000fe2000bf45320 */
[----:B------:R-:W-:Y:S01]  /*5020*/  UISETP.NE.AND.EX UP1, UPT, UR45, URZ, UPT, UP1 ;  /* 0x000000ff2d00728c */ /* 0x000fe2000bf25310 */
[----:B------:R-:W-:Y:S04]  /*5030*/  PLOP3.LUT P1, PT, PT, PT, UP2, 0x80, 0x8 ;  /* 0x000000000008781c */ /* 0x000fe80003f2f028 */
[----:B------:R-:W-:Y:S06]  /*5040*/  @UP2 UPLOP3.LUT UP0, UPT, UPT, UPT, UP1, 0x80, 0x8 ;  /* 0x000000000008289c */ /* 0x000fec0003f0f010 */
[----:B------:R-:W-:Y:S01]  /*5050*/  PLOP3.LUT P0, PT, PT, PT, UP0, 0x80, 0x8 ;  /* 0x000000000008781c */ /* 0x000fe20003f0f008 */
[----:B------:R-:W-:Y:S01]  /*5060*/  @!UPT UIADD3 URZ, UPT, UPT, URZ, URZ, URZ ;  /* 0x000000fffffff290 */ /* 0x000fe2000fffe0ff */
[----:B------:R-:W-:Y:S11]  /*5070*/  BRA.U !UP1, `(.L_x_84) ;  /* 0x0000000109387547 */ /* 0x000ff6000b800000 */
[----:B------:R-:W-:Y:S01]  /*5080*/  UISETP.NE.U32.AND UP0, UPT, UR38, URZ, UPT ;  /* 0x000000ff2600728c */ /* 0x000fe2000bf05070 */
[----:B------:R-:W-:Y:S02]  /*5090*/  HFMA2 R0, -RZ, RZ, 0, 5.9604644775390625e-08 ;  /* 0x00000001ff007431 */ /* 0x000fe400000001ff */
[----:B------:R-:W-:Y:S01]  /*50a0*/  IMAD.MOV.U32 R171, RZ, RZ, 0x1 ;  /* 0x00000001ffab7424 */ /* 0x000fe200078e00ff */
[----:B------:R-:W-:Y:S06]  /*50b0*/  UISETP.NE.AND.EX UP0, UPT, UR39, URZ, UPT, UP0 ;  /* 0x000000ff2700728c */ /* 0x000fec000bf05300 */
[----:B------:R-:W-:Y:S05]  /*50c0*/  PLOP3.LUT P3, PT, PT, PT, UP0, 0x80, 0x8 ;  /* 0x000000000008781c */ /* 0x000fea0003f6f008 */
[----:B------:R-:W1:Y:S01]  /*50d0*/  @UP0 LDCU.64 UR6, c[0x0][0x888] ;  /* 0x00011100ff0607ac */ /* 0x000e620008000a00 */
[----:B------:R-:W-:Y:S07]  /*50e0*/  @UP0 UIMAD UR4, UR36, UR44, URZ ;  /* 0x0000002c240402a4 */ /* 0x000fee000f8e02ff */
[----:B------:R-:W-:Y:S01]  /*50f0*/  @!P3 PRMT R171, R0, 0x7610, R171 ;  /* 0x0000761000abb816 */ /* 0x000fe200000000ab */
[----:B-1----:R-:W-:Y:S03]  /*5100*/  @UP0 UIMAD.WIDE UR6, UR4, 0x4, UR6 ;  /* 0x00000004040608a5 */ /* 0x002fe6000f8e0206 */
[----:B------:R-:W1:Y:S03]  /*5110*/  @!UP0 LDCU UR4, c[0x0][0x880] ;  /* 0x00011000ff0487ac */ /* 0x000e660008000800 */
[----:B------:R-:W-:Y:S01]  /*5120*/  IMAD.U32 R2, RZ, RZ, UR6 ;  /* 0x00000006ff027e24 */ /* 0x000fe2000f8e00ff */
[----:B------:R-:W-:Y:S05]  /*5130*/  MOV R3, UR7 ;  /* 0x0000000700037c02 */ /* 0x000fea0008000f00 */
[----:B-----5:R2:W5:Y:S02]  /*5140*/  @P3 LDG.E R81, desc[UR46][R2.64] ;  /* 0x0000002e02513981 */ /* 0x020564000c1e1900 */
[----:B-12---:R-:W-:Y:S02]  /*5150*/  @!P3 IMAD.U32 R81, RZ, RZ, UR4 ;  /* 0x00000004ff51be24 */ /* 0x006fe4000f8e00ff */
.L_x_84:
[----:B------:R-:W-:Y:S05]  /*5160*/  @!P4 BRA `(.L_x_85) ;  /* 0x000000000020c947 */ /* 0x000fea0003800000 */
[----:B------:R-:W-:Y:S04]  /*5170*/  ISETP.NE.U32.AND P3, PT, R164, RZ, PT ;  /* 0x000000ffa400720c */ /* 0x000fe80003f65070 */
[----:B------:R-:W-:Y:S11]  /*5180*/  ISETP.NE.AND.EX P3, PT, R165, RZ, PT, P3 ;  /* 0x000000ffa500720c */ /* 0x000ff60003f65330 */
[----:B------:R-:W-:Y:S02]  /*5190*/  @!UPT UIADD3 URZ, UPT, UPT, URZ, URZ, URZ ;  /* 0x000000fffffff290 */ /* 0x000fe4000fffe0ff */
[----:B------:R-:W1:Y:S01]  /*51a0*/  @P3 LDC.64 R2, c[0x0][0x8a8] ;  /* 0x00022a00ff023b82 */ /* 0x000e620000000a00 */
[----:B------:R-:W-:Y:S04]  /*51b0*/  @P3 IMAD R0, R166, UR36, RZ ;  /* 0x00000024a6003c24 */ /* 0x000fe8000f8e02ff */
[----:B-1----:R-:W-:Y:S05]  /*51c0*/  @P3 IMAD.WIDE R2, R0, 0x4, R2 ;  /* 0x0000000400023825 */ /* 0x002fea00078e0202 */
[----:B-----5:R1:W5:Y:S02]  /*51d0*/  @P3 LDG.E R78, desc[UR46][R2.64] ;  /* 0x0000002e024e3981 */ /* 0x020364000c1e1900 */
[----:B-1----:R-:W2:Y:S02]  /*51e0*/  @!P3 LDC R78, c[0x0][0x8a0] ;  /* 0x00022800ff4ebb82 */ /* 0x002ea40000000800 */
.L_x_85:
[----:B-----5:R-:W-:Y:S01]  /*51f0*/  FSETP.NEU.AND P4, PT, R81, RZ, PT ;  /* 0x000000ff5100720b */ /* 0x020fe20003f8d000 */
[----:B------:R-:W-:Y:S01]  /*5200*/  BSSY B1, `(.L_x_86) ;  /* 0x0000047000017945 */ /* 0x000fe20003800000 */
[----:B------:R-:W-:Y:S01]  /*5210*/  SEL R5, RZ, 0xffffffff, P2 ;  /* 0xffffffffff057807 */ /* 0x000fe20001000000 */
[----:B------:R-:W-:Y:S01]  /*5220*/  IMAD.MOV.U32 R208, RZ, RZ, 0x1 ;  /* 0x00000001ffd07424 */ /* 0x000fe200078e00ff */
[----:B------:R-:W-:Y:S01]  /*5230*/  LOP3.LUT P3, RZ, R171, 0xff, RZ, 0xc0, !PT ;  /* 0x000000ffabff7812 */ /* 0x000fe2000786c0ff */
[C---:B------:R-:W-:Y:S01]  /*5240*/  IMAD R80, R76.reuse, 0x80, R79 ;  /* 0x000000804c507824 */ /* 0x040fe200078e024f */
[----:B------:R-:W-:Y:S02]  /*5250*/  @P1 SEL R0, RZ, 0xffffffff, P4 ;  /* 0xffffffffff001807 */ /* 0x000fe40002000000 */
[----:B------:R-:W-:Y:S02]  /*5260*/  CS2R R162, SRZ ;  /* 0x0000000000a27805 */ /* 0x000fe4000001ff00 */
[----:B------:R-:W-:Y:S02]  /*5270*/  LEA R3, R181, UR49, 0x3 ;  /* 0x00000031b5037c11 */ /* 0x000fe4000f8e18ff */
[----:B------:R-:W-:Y:S02]  /*5280*/  CS2R R160, SRZ ;  /* 0x0000000000a07805 */ /* 0x000fe4000001ff00 */
[----:B------:R-:W-:Y:S02]  /*5290*/  @P0 SEL R0, R5, R0, !P3 ;  /* 0x0000000005000207 */ /* 0x000fe40005800000 */
[----:B------:R-:W-:Y:S02]  /*52a0*/  CS2R R158, SRZ ;  /* 0x00000000009e7805 */ /* 0x000fe4000001ff00 */
[----:B------:R-:W-:Y:S02]  /*52b0*/  LEA R207, R76, UR49, 0x3 ;  /* 0x000000314ccf7c11 */ /* 0x000fe4000f8e18ff */
[----:B------:R-:W-:Y:S02]  /*52c0*/  CS2R R156, SRZ ;  /* 0x00000000009c7805 */ /* 0x000fe4000001ff00 */
[----:B------:R-:W-:Y:S02]  /*52d0*/  @P1 LOP3.LUT R0, R0, 0x1, RZ, 0xc0, !PT ;  /* 0x0000000100001812 */ /* 0x000fe400078ec0ff */
[----:B------:R-:W-:Y:S02]  /*52e0*/  CS2R R154, SRZ ;  /* 0x00000000009a7805 */ /* 0x000fe4000001ff00 */
[----:B------:R-:W-:Y:S02]  /*52f0*/  SHF.L.U32 R2, R183, 0x1f, RZ ;  /* 0x0000001fb7027819 */ /* 0x000fe400000006ff */
[----:B------:R-:W-:Y:S02]  /*5300*/  CS2R R152, SRZ ;  /* 0x0000000000987805 */ /* 0x000fe4000001ff00 */
[----:B------:R-:W-:Y:S02]  /*5310*/  ISETP.NE.U32.OR P6, PT, R0, 0x1, !P1 ;  /* 0x000000010000780c */ /* 0x000fe40004fc5470 */
[----:B------:R-:W-:Y:S02]  /*5320*/  CS2R R150, SRZ ;  /* 0x0000000000967805 */ /* 0x000fe4000001ff00 */
[----:B------:R-:W-:Y:S02]  /*5330*/  PLOP3.LUT P2, PT, PT, PT, UP1, 0x80, 0x8 ;  /* 0x000000000008781c */ /* 0x000fe40003f4f018 */
[----:B------:R-:W-:Y:S02]  /*5340*/  CS2R R148, SRZ ;  /* 0x0000000000947805 */ /* 0x000fe4000001ff00 */
[----:B------:R-:W-:Y:S02]  /*5350*/  SEL R0, RZ, 0xffffffff, P4 ;  /* 0xffffffffff007807 */ /* 0x000fe40002000000 */
[----:B------:R-:W-:Y:S03]  /*5360*/  P2R R184, PR, RZ, 0x40 ;  /* 0x00000040ffb87803 */ /* 0x000fe60000000000 */
[----:B------:R-:W-:Y:S04]  /*5370*/  @P6 SHF.L.U32 R4, R180, 0x1f, RZ ;  /* 0x0000001fb4046819 */ /* 0x000fe800000006ff */
[----:B------:R-:W-:Y:S01]  /*5380*/  @P2 SEL R0, R5, R0, !P3 ;  /* 0x0000000005002207 */ /* 0x000fe20005800000 */
[----:B------:R-:W1:Y:S03]  /*5390*/  @P6 SYNCS.PHASECHK.TRANS64.TRYWAIT P1, [R3+URZ+0x40], R4 ;  /* 0x00004004030065a7 */ /* 0x000e6600080211ff */
[----:B------:R-:W-:Y:S04]  /*53a0*/  LOP3.LUT R0, R0, 0x1, RZ, 0xc0, !PT ;  /* 0x0000000100007812 */ /* 0x000fe800078ec0ff */
[----:B------:R-:W-:Y:S04]  /*53b0*/  ISETP.NE.U32.AND P5, PT, R0, 0x1, PT ;  /* 0x000000010000780c */ /* 0x000fe80003fa5070 */
[----:B------:R-:W-:Y:S01]  /*53c0*/  P2R R209, PR, RZ, 0x20 ;  /* 0x00000020ffd17803 */ /* 0x000fe20000000000 */
[----:B------:R3:W4:Y:S01]  /*53d0*/  SYNCS.PHASECHK.TRANS64.TRYWAIT P0, [R207+URZ+0x90], R2 ;  /* 0x00009002cf0075a7 */ /* 0x00072200080011ff */
[----:B-1----:R-:W-:Y:S01]  /*53e0*/  @P6 SEL R208, RZ, 0x1, !P1 ;  /* 0x00000001ffd06807 */ /* 0x002fe20004800000 */
[----:B---3--:R-:W-:Y:S06]  /*53f0*/  @!P6 BRA `(.L_x_87) ;  /* 0x00000000009ce947 */ /* 0x008fec0003800000 */
[----:B------:R-:W-:Y:S01]  /*5400*/  @P5 IMAD R6, R181, 0x2000, R190 ;  /* 0x00002000b5065824 */ /* 0x000fe200078e02be */
[----:B------:R-:W-:Y:S01]  /*5410*/  ISETP.NE.AND P1, PT, R208, RZ, PT ;  /* 0x000000ffd000720c */ /* 0x000fe20003f25270 */
[----:B------:R-:W-:Y:S01]  /*5420*/  BSSY B0, `(.L_x_88) ;  /* 0x0000010000007945 */ /* 0x000fe20003800000 */
[----:B------:R-:W-:Y:S01]  /*5430*/  CS2R R150, SRZ ;  /* 0x0000000000967805 */ /* 0x000fe2000001ff00 */
[--C-:B------:R-:W-:Y:S01]  /*5440*/  @P5 IMAD R7, R191, -0x10, R6.reuse ;  /* 0xfffffff0bf075824 */ /* 0x100fe200078e0206 */
[----:B------:R-:W-:Y:S01]  /*5450*/  CS2R R148, SRZ ;  /* 0x0000000000947805 */ /* 0x000fe2000001ff00 */
[----:B------:R-:W-:Y:S01]  /*5460*/  @P5 IMAD R5, R189, -0x10, R6 ;  /* 0xfffffff0bd055824 */ /* 0x000fe200078e0206 */
[----:B------:R-:W-:Y:S01]  /*5470*/  CS2R R158, SRZ ;  /* 0x00000000009e7805 */ /* 0x000fe2000001ff00 */
[----:B------:R-:W-:Y:S01]  /*5480*/  @P5 IMAD R4, R188, 0x10, R7 ;  /* 0x00000010bc045824 */ /* 0x000fe200078e0207 */
[----:B------:R-:W-:Y:S02]  /*5490*/  CS2R R156, SRZ ;  /* 0x00000000009c7805 */ /* 0x000fe4000001ff00 */
[----:B------:R-:W-:Y:S02]  /*54a0*/  CS2R R154, SRZ ;  /* 0x00000000009a7805 */ /* 0x000fe4000001ff00 */
[----:B------:R-:W-:Y:S02]  /*54b0*/  CS2R R152, SRZ ;  /* 0x0000000000987805 */ /* 0x000fe4000001ff00 */
[----:B------:R-:W-:Y:S02]  /*54c0*/  CS2R R162, SRZ ;  /* 0x0000000000a27805 */ /* 0x000fe4000001ff00 */
[----:B------:R-:W-:Y:S01]  /*54d0*/  CS2R R160, SRZ ;  /* 0x0000000000a07805 */ /* 0x000fe2000001ff00 */
[----:B------:R-:W-:Y:S06]  /*54e0*/  @P1 BRA `(.L_x_89) ;  /* 0x00000000000c1947 */ /* 0x000fec0003800000 */
[----:B------:R-:W-:Y:S04]  /*54f0*/  SHF.L.U32 R0, R180, 0x1f, RZ ;  /* 0x0000001fb4007819 */ /* 0x000fe800000006ff */
[----:B------:R-:W1:Y:S02]  /*5500*/  SYNCS.PHASECHK.TRANS64.TRYWAIT P1, [R3+URZ+0x40], R0 ;  /* 0x00004000030075a7 */ /* 0x000e6400080211ff */
[----:B-1----:R-:W-:Y:S05]  /*5510*/  @!P1 BRA `(.L_x_90) ;  /* 0x0000003400209947 */ /* 0x002fea0003800000 */
.L_x_89:
[----:B------:R-:W-:Y:S05]  /*5520*/  BSYNC B0 ;  /* 0x0000000000007941 */ /* 0x000fea0003800000 */
.L_x_88:
[----:B------:R-:W-:Y:S01]  /*5530*/  ISETP.NE.AND P1, PT, R209, RZ, PT ;  /* 0x000000ffd100720c */ /* 0x000fe20003f25270 */
[----:B-1----:R-:W-:Y:S02]  /*5540*/  VIADD R3, R3, 0x50 ;  /* 0x0000005003037836 */ /* 0x002fe40000000000 */
[----:B------:R-:W-:Y:S02]  /*5550*/  IMAD.U32 R0, RZ, RZ, UR37 ;  /* 0x00000025ff007e24 */ /* 0x000fe4000f8e00ff */
[----:B------:R-:W-:Y:S03]  /*5560*/  VIADD R181, R181, 0x1 ;  /* 0x00000001b5b57836 */ /* 0x000fe60000000000 */
[----:B------:R-:W-:Y:S05]  /*5570*/  PRMT R0, R0, 0x654, R3 ;  /* 0x0000065400007816 */ /* 0x000fea0000000003 */
[----:B------:R1:W3:Y:S04]  /*5580*/  @P1 LDS.128 R148, [R6] ;  /* 0x0000000006941984 */ /* 0x0002e80000000c00 */
[----:B------:R1:W1:Y:S04]  /*5590*/  @P1 LDS.128 R156, [R5+0x20] ;  /* 0x00002000059c1984 */ /* 0x0002680000000c00 */
[----:B------:R1:W1:Y:S04]  /*55a0*/  @P1 LDS.128 R152, [R7+0x10] ;  /* 0x0000100007981984 */ /* 0x0002680000000c00 */
[----:B------:R1:W1:Y:S01]  /*55b0*/  @P1 LDS.128 R160, [R4+0x10] ;  /* 0x0000100004a01984 */ /* 0x0002620000000c00 */
[C---:B------:R-:W-:Y:S01]  /*55c0*/  ISETP.NE.AND P1, PT, R181.reuse, 0x2, PT ;  /* 0x00000002b500780c */ /* 0x040fe20003f25270 */
[----:B------:R-:W-:Y:S01]  /*55d0*/  @!PT LDS RZ, [RZ] ;  /* 0x00000000fffff984 */ /* 0x000fe20000000800 */
[----:B------:R-:W-:Y:S01]  /*55e0*/  @!PT LDS RZ, [RZ] ;  /* 0x00000000fffff984 */ /* 0x000fe20000000800 */
[----:B------:R-:W-:Y:S01]  /*55f0*/  @!PT LDS RZ, [RZ] ;  /* 0x00000000fffff984 */ /* 0x000fe20000000800 */
[----:B------:R-:W-:Y:S01]  /*5600*/  @!PT LDS RZ, [RZ] ;  /* 0x00000000fffff984 */ /* 0x000fe20000000800 */
[----:B------:R5:W-:Y:S06]  /*5610*/  MEMBAR.ALL.CTA ;  /* 0x0000000000007992 */ /* 0x000bec0000008000 */
[----:B-----5:R-:W5:Y:S01]  /*5620*/  FENCE.VIEW.ASYNC.S ;  /* 0x00000000000073c6 */ /* 0x020f620000000000 */
[----:B------:R-:W-:Y:S02]  /*5630*/  SEL R3, RZ, 0x1, P1 ;  /* 0x00000001ff037807 */ /* 0x000fe40000800000 */
[----:B------:R-:W-:Y:S02]  /*5640*/  SEL R181, R181, RZ, P1 ;  /* 0x000000ffb5b57207 */ /* 0x000fe40000800000 */
[----:B------:R-:W-:Y:S01]  /*5650*/  LOP3.LUT R180, R180, R3, RZ, 0x3c, !PT ;  /* 0x00000003b4b47212 */ /* 0x000fe200078e3cff */
[----:B-----5:R1:W-:Y:S06]  /*5660*/  SYNCS.ARRIVE.TRANS64.RED.A1T0 RZ, [R0+URZ], RZ ;  /* 0x000000ff00ff79a7 */ /* 0x0203ec00081004ff */
.L_x_87:
[----:B------:R-:W-:Y:S05]  /*5670*/  BSYNC B1 ;  /* 0x0000000000017941 */ /* 0x000fea0003800000 */
.L_x_86:
[----:B-1----:R-:W-:Y:S04]  /*5680*/  SHF.R.U32.HI R0, RZ, 0x15, R80 ;  /* 0x00000015ff007819 */ /* 0x002fe80000011650 */
[----:B------:R-:W-:Y:S01]  /*5690*/  LOP3.LUT P1, RZ, R0, 0x3, R173, 0x48, !PT ;  /* 0x0000000300ff7812 */ /* 0x000fe200078248ad */
[----:B------:R-:W-:Y:S01]  /*56a0*/  @!UPT UIADD3 URZ, UPT, UPT, URZ, URZ, URZ ;  /* 0x000000fffffff290 */ /* 0x000fe2000fffe0ff */
[----:B----4-:R-:W-:Y:S11]  /*56b0*/  @P0 BRA `(.L_x_91) ;  /* 0x0000000000080947 */ /* 0x010ff60003800000 */
[----:B------:R-:W1:Y:S02]  /*56c0*/  SYNCS.PHASECHK.TRANS64.TRYWAIT P0, [R207+URZ+0x90], R2 ;  /* 0x00009002cf0075a7 */ /* 0x000e6400080011ff */
[----:B-1----:R-:W-:Y:S05]  /*56d0*/  @!P0 BRA `(.L_x_92) ;  /* 0x0000003000c48947 */ /* 0x002fea0003800000 */
.L_x_91:
[----:B------:R-:W-:Y:S04]  /*56e0*/  BSSY.RECONVERGENT B6, `(.L_x_93) ;  /* 0x0000012000067945 */ /* 0x000fe80003800200 */
[----:B------:R-:W-:Y:S05]  /*56f0*/  @!P1 BRA `(.L_x_94) ;  /* 0x0000000000409947 */ /* 0x000fea0003800000 */
[----:B------:R-:W4:Y:S01]  /*5700*/  LDCU.64 UR8, c[0x4][0x70] ;  /* 0x01000e00ff0877ac */ /* 0x000f220008000a00 */
[----:B------:R-:W-:Y:S01]  /*5710*/  MOV R3, 0x0 ;  /* 0x0000000000037802 */ /* 0x000fe20000000f00 */
[----:B------:R-:W-:Y:S02]  /*5720*/  HFMA2 R12, -RZ, RZ, 0, 5.9604644775390625e-08 ;  /* 0x00000001ff0c7431 */ /* 0x000fe400000001ff */
[----:B------:R-:W-:Y:S02]  /*5730*/  IMAD.MOV.U32 R8, RZ, RZ, 0x192 ;  /* 0x00000192ff087424 */ /* 0x000fe400078e00ff */
[----:B------:R-:W-:Y:S01]  /*5740*/  IMAD.MOV.U32 R13, RZ, RZ, RZ ;  /* 0x000000ffff0d7224 */ /* 0x000fe200078e00ff */
[----:B------:R-:W5:Y:S01]  /*5750*/  LDCU.64 UR6, c[0x4][0x78] ;  /* 0x01000f00ff0677ac */ /* 0x000f620008000a00 */
[----:B-1----:R-:W1:Y:S01]  /*5760*/  LDC.64 R2, c[0x4][R3] ;  /* 0x0100000003027b82 */ /* 0x002e620000000a00 */
[----:B------:R-:W2:Y:S01]  /*5770*/  LDCU.64 UR4, c[0x4][0x10] ;  /* 0x01000200ff0477ac */ /* 0x000ea20008000a00 */
[----:B----4-:R-:W-:Y:S01]  /*5780*/  MOV R5, UR9 ;  /* 0x0000000900057c02 */ /* 0x010fe20008000f00 */
[----:B------:R-:W-:Y:S01]  /*5790*/  IMAD.U32 R4, RZ, RZ, UR8 ;  /* 0x00000008ff047e24 */ /* 0x000fe2000f8e00ff */
[----:B-----5:R-:W-:Y:S01]  /*57a0*/  MOV R7, UR7 ;  /* 0x0000000700077c02 */ /* 0x020fe20008000f00 */
[----:B------:R-:W-:Y:S01]  /*57b0*/  IMAD.U32 R6, RZ, RZ, UR6 ;  /* 0x00000006ff067e24 */ /* 0x000fe2000f8e00ff */
[----:B--2---:R-:W-:Y:S01]  /*57c0*/  MOV R11, UR5 ;  /* 0x00000005000b7c02 */ /* 0x004fe20008000f00 */
[----:B------:R-:W-:Y:S02]  /*57d0*/  IMAD.U32 R10, RZ, RZ, UR4 ;  /* 0x00000004ff0a7e24 */ /* 0x000fe4000f8e00ff */
[----:B------:R-:W-:Y:S07]  /*57e0*/  LEPC R20, `(.L_x_94) ;  /* 0x000000001014794e */ /* 0x000fee0000000000 */
[----:B-1-3--:R-:W-:Y:S05]  /*57f0*/  CALL.ABS.NOINC R2 ;  /* 0x0000000002007343 */ /* 0x00afea0003c00000 */
.L_x_94:
[----:B------:R-:W-:Y:S05]  /*5800*/  BSYNC.RECONVERGENT B6 ;  /* 0x0000000000067941 */ /* 0x000fea0003800200 */
.L_x_93:
[-C--:B---3--:R-:W-:Y:S01]  /*5810*/  F2FP.F16.E5M2.UNPACK_B R83, R148.reuse ;  /* 0x00000094ff53723e */ /* 0x088fe200020004ff */
[----:B------:R-:W-:Y:S05]  /*5820*/  WARPSYNC.ALL ;  /* 0x0000000000007948 */ /* 0x000fea0003800000 */
[----:B------:R-:W-:Y:S01]  /*5830*/  R2UR UR4, R80 ;  /* 0x00000000500472ca */ /* 0x000fe200000e0000 */
[--C-:B------:R-:W-:Y:S01]  /*5840*/  HADD2.F32 R82, -RZ, R83.reuse.H0_H0 ;  /* 0x20000053ff527230 */ /* 0x100fe20000004100 */
[----:B------:R-:W-:Y:S01]  /*5850*/  F2FP.F16.E5M2.UNPACK_B R85, R148.H1 ;  /* 0x00000094ff55723e */ /* 0x000fe200030004ff */
[----:B------:R-:W-:Y:S01]  /*5860*/  HADD2.F32 R83, -RZ, R83.H1_H1 ;  /* 0x30000053ff537230 */ /* 0x000fe20000004100 */
[-C--:B------:R-:W-:Y:S01]  /*5870*/  F2FP.F16.E5M2.UNPACK_B R87, R149.reuse ;  /* 0x00000095ff57723e */ /* 0x080fe200020004ff */
[----:B------:R-:W-:Y:S01]  /*5880*/  BSSY.RECONVERGENT B0, `(.L_x_95) ;  /* 0x000011d000007945 */ /* 0x000fe20003800200 */
[----:B------:R-:W-:Y:S01]  /*5890*/  F2FP.F16.E5M2.UNPACK_B R89, R149.H1 ;  /* 0x00000095ff59723e */ /* 0x000fe200030004ff */
[----:B------:R-:W-:Y:S01]  /*58a0*/  HADD2.F32 R84, -RZ, R85.H0_H0 ;  /* 0x20000055ff547230 */ /* 0x000fe20000004100 */
[-C--:B------:R-:W-:Y:S01]  /*58b0*/  F2FP.F16.E5M2.UNPACK_B R91, R150.reuse ;  /* 0x00000096ff5b723e */ /* 0x080fe200020004ff */
[----:B------:R-:W-:Y:S01]  /*58c0*/  HADD2.F32 R88, -RZ, R87.H1_H1 ;  /* 0x30000057ff587230 */ /* 0x000fe20000004100 */
[----:B------:R-:W-:Y:S01]  /*58d0*/  F2FP.F16.E5M2.UNPACK_B R93, R150.H1 ;  /* 0x00000096ff5d723e */ /* 0x000fe200030004ff */
[----:B------:R-:W-:Y:S01]  /*58e0*/  HADD2.F32 R86, -RZ, R85.H1_H1 ;  /* 0x30000055ff567230 */ /* 0x000fe20000004100 */
[-C--:B------:R-:W-:Y:S01]  /*58f0*/  F2FP.F16.E5M2.UNPACK_B R95, R151.reuse ;  /* 0x00000097ff5f723e */ /* 0x080fe200020004ff */
[----:B------:R-:W2:Y:S01]  /*5900*/  LDTM.x64 R4, tmem[UR4] ;  /* 0x00000004000479ee */ /* 0x000ea20008340000 */
[----:B------:R-:W-:Y:S01]  /*5910*/  F2FP.F16.E5M2.UNPACK_B R97, R151.H1 ;  /* 0x00000097ff61723e */ /* 0x000fe200030004ff */
[----:B------:R-:W-:Y:S01]  /*5920*/  HADD2.F32 R85, -RZ, R87.H0_H0 ;  /* 0x20000057ff557230 */ /* 0x000fe20000004100 */
[-C--:B------:R-:W-:Y:S01]  /*5930*/  F2FP.F16.E5M2.UNPACK_B R99, R152.reuse ;  /* 0x00000098ff63723e */ /* 0x080fe200020004ff */
[----:B------:R-:W-:Y:S01]  /*5940*/  HADD2.F32 R87, -RZ, R89.H0_H0 ;  /* 0x20000059ff577230 */ /* 0x000fe20000004100 */
[----:B------:R-:W-:Y:S01]  /*5950*/  F2FP.F16.E5M2.UNPACK_B R101, R152.H1 ;  /* 0x00000098ff65723e */ /* 0x000fe200030004ff */
[----:B------:R-:W-:Y:S01]  /*5960*/  HADD2.F32 R92, -RZ, R91.H1_H1 ;  /* 0x3000005bff5c7230 */ /* 0x000fe20000004100 */
[----:B------:R-:W-:Y:S01]  /*5970*/  ISETP.NE.AND P6, PT, R184, RZ, PT ;  /* 0x000000ffb800720c */ /* 0x000fe20003fc5270 */
[----:B------:R-:W-:Y:S01]  /*5980*/  HADD2.F32 R96, -RZ, R95.H1_H1 ;  /* 0x3000005fff607230 */ /* 0x000fe20000004100 */
[----:B------:R-:W-:Y:S01]  /*5990*/  SHF.L.U32 R211, R176, 0x4, RZ ;  /* 0x00000004b0d37819 */ /* 0x000fe200000006ff */
[----:B------:R-:W-:Y:S01]  /*59a0*/  HADD2.F32 R100, -RZ, R99.H1_H1 ;  /* 0x30000063ff647230 */ /* 0x000fe20000004100 */
[----:B------:R-:W-:Y:S01]  /*59b0*/  SHF.L.U32 R219, R175, 0x4, RZ ;  /* 0x00000004afdb7819 */ /* 0x000fe200000006ff */
[----:B------:R-:W-:Y:S01]  /*59c0*/  HADD2.F32 R90, -RZ, R89.H1_H1 ;  /* 0x30000059ff5a7230 */ /* 0x000fe20000004100 */
[C---:B------:R-:W-:Y:S01]  /*59d0*/  IADD3 R204, PT, PT, R190.reuse, R211, RZ ;  /* 0x000000d3becc7210 */ /* 0x040fe20007ffe0ff */
[----:B------:R-:W-:Y:S01]  /*59e0*/  HADD2.F32 R89, -RZ, R91.H0_H0 ;  /* 0x2000005bff597230 */ /* 0x000fe20000004100 */
[----:B------:R-:W-:Y:S01]  /*59f0*/  IADD3 R206, PT, PT, R190, R219, RZ ;  /* 0x000000dbbece7210 */ /* 0x000fe20007ffe0ff */
[--C-:B------:R-:W-:Y:S01]  /*5a00*/  HADD2.F32 R91, -RZ, R93.reuse.H0_H0 ;  /* 0x2000005dff5b7230 */ /* 0x100fe20000004100 */
[----:B------:R-:W-:Y:S01]  /*5a10*/  SHF.L.U32 R217, R188, 0x4, RZ ;  /* 0x00000004bcd97819 */ /* 0x000fe200000006ff */
[----:B------:R-:W-:Y:S01]  /*5a20*/  HADD2.F32 R94, -RZ, R93.H1_H1 ;  /* 0x3000005dff5e7230 */ /* 0x000fe20000004100 */
[-C--:B------:R-:W-:Y:S01]  /*5a30*/  F2FP.F16.E5M2.UNPACK_B R103, R153.reuse ;  /* 0x00000099ff67723e */ /* 0x080fe200020004ff */
[----:B------:R-:W-:Y:S01]  /*5a40*/  HADD2.F32 R93, -RZ, R95.H0_H0 ;  /* 0x2000005fff5d7230 */ /* 0x000fe20000004100 */
[----:B------:R-:W-:Y:S01]  /*5a50*/  IADD3 R205, PT, PT, R217, R204, RZ ;  /* 0x000000ccd9cd7210 */ /* 0x000fe20007ffe0ff */
[----:B------:R-:W-:Y:S01]  /*5a60*/  HADD2.F32 R95, -RZ, R97.H0_H0 ;  /* 0x20000061ff5f7230 */ /* 0x000fe20000004100 */
[----:B------:R-:W-:Y:S01]  /*5a70*/  F2FP.F16.E5M2.UNPACK_B R105, R153.H1 ;  /* 0x00000099ff69723e */ /* 0x000fe200030004ff */
[C---:B--2---:R-:W-:Y:S01]  /*5a80*/  FMUL R0, R78.reuse, R4 ;  /* 0x000000044e007220 */ /* 0x044fe20000400000 */
[C---:B-1----:R-:W-:Y:S01]  /*5a90*/  FMUL R2, R78.reuse, R5 ;  /* 0x000000054e027220 */ /* 0x042fe20000400000 */
[C---:B------:R-:W-:Y:S01]  /*5aa0*/  FMUL R4, R78.reuse, R8 ;  /* 0x000000084e047220 */ /* 0x040fe20000400000 */
[C---:B------:R-:W-:Y:S01]  /*5ab0*/  FMUL R5, R78.reuse, R9 ;  /* 0x000000094e057220 */ /* 0x040fe20000400000 */
[C---:B------:R-:W-:Y:S01]  /*5ac0*/  FFMA R0, R81.reuse, R82, R0 ;  /* 0x0000005251007223 */ /* 0x040fe20000000000 */
[C---:B------:R-:W-:Y:S01]  /*5ad0*/  FFMA R2, R81.reuse, R83, R2 ;  /* 0x0000005351027223 */ /* 0x040fe20000000002 */
[C---:B------:R-:W-:Y:S01]  /*5ae0*/  FMUL R8, R78.reuse, R12 ;  /* 0x0000000c4e087220 */ /* 0x040fe20000400000 */
[C---:B------:R-:W-:Y:S01]  /*5af0*/  FMUL R9, R78.reuse, R13 ;  /* 0x0000000d4e097220 */ /* 0x040fe20000400000 */
[C---:B------:R-:W-:Y:S01]  /*5b00*/  FMUL R12, R78.reuse, R16 ;  /* 0x000000104e0c7220 */ /* 0x040fe20000400000 */
[C---:B------:R-:W-:Y:S01]  /*5b10*/  FMUL R13, R78.reuse, R17 ;  /* 0x000000114e0d7220 */ /* 0x040fe20000400000 */
[C---:B------:R-:W-:Y:S01]  /*5b20*/  FMUL R16, R78.reuse, R20 ;  /* 0x000000144e107220 */ /* 0x040fe20000400000 */
[C---:B------:R-:W-:Y:S01]  /*5b30*/  FMUL R17, R78.reuse, R21 ;  /* 0x000000154e117220 */ /* 0x040fe20000400000 */
[----:B------:R-:W-:Y:S02]  /*5b40*/  HADD2.F32 R104, -RZ, R103.H1_H1 ;  /* 0x30000067ff687230 */ /* 0x000fe40000004100 */
[C---:B------:R-:W-:Y:S01]  /*5b50*/  FMUL R20, R78.reuse, R24 ;  /* 0x000000184e147220 */ /* 0x040fe20000400000 */
[C---:B------:R-:W-:Y:S01]  /*5b60*/  FMUL R21, R78.reuse, R25 ;  /* 0x000000194e157220 */ /* 0x040fe20000400000 */
[C---:B------:R-:W-:Y:S01]  /*5b70*/  FMUL R24, R78.reuse, R28 ;  /* 0x0000001c4e187220 */ /* 0x040fe20000400000 */
[C---:B------:R-:W-:Y:S01]  /*5b80*/  FMUL R25, R78.reuse, R29 ;  /* 0x0000001d4e197220 */ /* 0x040fe20000400000 */
[C---:B------:R-:W-:Y:S01]  /*5b90*/  FMUL R28, R78.reuse, R32 ;  /* 0x000000204e1c7220 */ /* 0x040fe20000400000 */
[C---:B------:R-:W-:Y:S01]  /*5ba0*/  FMUL R29, R78.reuse, R33 ;  /* 0x000000214e1d7220 */ /* 0x040fe20000400000 */
[C---:B------:R-:W-:Y:S01]  /*5bb0*/  FMUL R32, R78.reuse, R36 ;  /* 0x000000244e207220 */ /* 0x040fe20000400000 */
[----:B------:R-:W-:Y:S01]  /*5bc0*/  F2FP.F16.E5M2.UNPACK_B R107, R154 ;  /* 0x0000009aff6b723e */ /* 0x000fe200020004ff */
[C---:B------:R-:W-:Y:S01]  /*5bd0*/  FMUL R33, R78.reuse, R37 ;  /* 0x000000254e217220 */ /* 0x040fe20000400000 */
[C---:B------:R-:W-:Y:S01]  /*5be0*/  FMUL R36, R78.reuse, R40 ;  /* 0x000000284e247220 */ /* 0x040fe20000400000 */
[----:B------:R-:W-:Y:S01]  /*5bf0*/  F2FP.F16.E5M2.UNPACK_B R109, R154.H1 ;  /* 0x0000009aff6d723e */ /* 0x000fe200030004ff */
[C---:B------:R-:W-:Y:S01]  /*5c00*/  FMUL R37, R78.reuse, R41 ;  /* 0x000000294e257220 */ /* 0x040fe20000400000 */
[----:B------:R-:W-:Y:S02]  /*5c10*/  HADD2.F32 R108, -RZ, R107.H1_H1 ;  /* 0x3000006bff6c7230 */ /* 0x000fe40000004100 */
        /* <DEDUP_REMOVED lines=26> */
[C---:B------:R-:W-:Y:S01]  /*5dc0*/  FFMA R3, R81.reuse, R84, R3 ;  /* 0x0000005451037223 */ /* 0x040fe20000000003 */
[C---:B------:R-:W-:Y:S01]  /*5dd0*/  FFMA R7, R81.reuse, R86, R7 ;  /* 0x0000005651077223 */ /* 0x040fe20000000007 */
[----:B------:R-:W-:Y:S01]  /*5de0*/  F2FP.F16.E5M2.UNPACK_B R127, R159 ;  /* 0x0000009fff7f723e */ /* 0x000fe200020004ff */
[C---:B------:R-:W-:Y:S01]  /*5df0*/  FFMA R4, R81.reuse, R85, R4 ;  /* 0x0000005551047223 */ /* 0x040fe20000000004 */
[C---:B------:R-:W-:Y:S01]  /*5e00*/  FFMA R5, R81.reuse, R88, R5 ;  /* 0x0000005851057223 */ /* 0x040fe20000000005 */
[----:B------:R-:W-:Y:S01]  /*5e10*/  F2FP.F16.E5M2.UNPACK_B R129, R159.H1 ;  /* 0x0000009fff81723e */ /* 0x000fe200030004ff */
[----:B------:R-:W-:Y:S01]  /*5e20*/  FFMA R6, R81, R87, R6 ;  /* 0x0000005751067223 */ /* 0x000fe20000000006 */
[----:B------:R-:W-:Y:S01]  /*5e30*/  F2FP.SATFINITE.E5M2.F32.PACK_AB_MERGE_C R185, R7, R3, RZ ;  /* 0x0000000307b9723e */ /* 0x000fe200048060ff */
[----:B------:R-:W-:Y:S02]  /*5e40*/  HADD2.F32 R124, -RZ, R123.H1_H1 ;  /* 0x3000007bff7c7230 */ /* 0x000fe40000004100 */
[----:B------:R-:W-:Y:S01]  /*5e50*/  FMUL R11, R78, R11 ;  /* 0x0000000b4e0b7220 */ /* 0x000fe20000400000 */
[----:B------:R-:W-:Y:S01]  /*5e60*/  HADD2.F32 R128, -RZ, R127.H1_H1 ;  /* 0x3000007fff807230 */ /* 0x000fe20000004100 */
[----:B------:R-:W-:Y:S01]  /*5e70*/  F2FP.SATFINITE.E5M2.F32.PACK_AB_MERGE_C R184, R2, R0, R185 ;  /* 0x0000000002b8723e */ /* 0x000fe200048060b9 */
[C---:B------:R-:W-:Y:S01]  /*5e80*/  FMUL R10, R78.reuse, R14 ;  /* 0x0000000e4e0a7220 */ /* 0x040fe20000400000 */
[C---:B------:R-:W-:Y:S01]  /*5e90*/  FFMA R11, R81.reuse, R90, R11 ;  /* 0x0000005a510b7223 */ /* 0x040fe2000000000b */
[C---:B------:R-:W-:Y:S01]  /*5ea0*/  FFMA R8, R81.reuse, R89, R8 ;  /* 0x0000005951087223 */ /* 0x040fe20000000008 */
[----:B------:R-:W-:Y:S01]  /*5eb0*/  FFMA R9, R81, R92, R9 ;  /* 0x0000005c51097223 */ /* 0x000fe20000000009 */
[----:B------:R-:W-:Y:S01]  /*5ec0*/  F2FP.F16.E5M2.UNPACK_B R131, R160 ;  /* 0x000000a0ff83723e */ /* 0x000fe200020004ff */
[----:B------:R-:W-:Y:S01]  /*5ed0*/  HADD2.F32 R98, -RZ, R97.H1_H1 ;  /* 0x30000061ff627230 */ /* 0x000fe20000004100 */
[----:B------:R-:W-:Y:S01]  /*5ee0*/  F2FP.SATFINITE.E5M2.F32.PACK_AB_MERGE_C R186, R11, R6, RZ ;  /* 0x000000060bba723e */ /* 0x000fe200048060ff */
[----:B------:R-:W-:Y:S01]  /*5ef0*/  FFMA R10, R81, R91, R10 ;  /* 0x0000005b510a7223 */ /* 0x000fe2000000000a */
[----:B------:R-:W-:Y:S02]  /*5f00*/  HADD2.F32 R97, -RZ, R99.H0_H0 ;  /* 0x20000063ff617230 */ /* 0x000fe40000004100 */
[C---:B------:R-:W-:Y:S01]  /*5f10*/  FMUL R15, R78.reuse, R15 ;  /* 0x0000000f4e0f7220 */ /* 0x040fe20000400000 */
[----:B------:R-:W-:Y:S01]  /*5f20*/  F2FP.SATFINITE.E5M2.F32.PACK_AB_MERGE_C R185, R5, R4, R186 ;  /* 0x0000000405b9723e */ /* 0x000fe200048060ba */
[----:B------:R-:W-:Y:S02]  /*5f30*/  HADD2.F32 R132, -RZ, R131.H1_H1 ;  /* 0x30000083ff847230 */ /* 0x000fe40000004100 */
[C---:B------:R-:W-:Y:S01]  /*5f40*/  FMUL R14, R78.reuse, R18 ;  /* 0x000000124e0e7220 */ /* 0x040fe20000400000 */
[C---:B------:R-:W-:Y:S01]  /*5f50*/  FFMA R15, R81.reuse, R94, R15 ;  /* 0x0000005e510f7223 */ /* 0x040fe2000000000f */
[C---:B------:R-:W-:Y:S01]  /*5f60*/  FFMA R12, R81.reuse, R93, R12 ;  /* 0x0000005d510c7223 */ /* 0x040fe2000000000c */
[----:B------:R-:W-:Y:S01]  /*5f70*/  FFMA R13, R81, R96, R13 ;  /* 0x00000060510d7223 */ /* 0x000fe2000000000d */
[----:B------:R-:W-:Y:S01]  /*5f80*/  F2FP.F16.E5M2.UNPACK_B R133, R160.H1 ;  /* 0x000000a0ff85723e */ /* 0x000fe200030004ff */
[--C-:B------:R-:W-:Y:S01]  /*5f90*/  HADD2.F32 R99, -RZ, R101.reuse.H0_H0 ;  /* 0x20000065ff637230 */ /* 0x100fe20000004100 */
[----:B------:R-:W-:Y:S01]  /*5fa0*/  F2FP.SATFINITE.E5M2.F32.PACK_AB_MERGE_C R186, R15, R10, RZ ;  /* 0x0000000a0fba723e */ /* 0x000fe200048060ff */
[----:B------:R-:W-:Y:S01]  /*5fb0*/  FFMA R14, R81, R95, R14 ;  /* 0x0000005f510e7223 */ /* 0x000fe2000000000e */
[C---:B------:R-:W-:Y:S01]  /*5fc0*/  FMUL R19, R78.reuse, R19 ;  /* 0x000000134e137220 */ /* 0x040fe20000400000 */
[----:B------:R-:W-:Y:S01]  /*5fd0*/  HADD2.F32 R102, -RZ, R101.H1_H1 ;  /* 0x30000065ff667230 */ /* 0x000fe20000004100 */
[----:B------:R-:W-:Y:S01]  /*5fe0*/  F2FP.SATFINITE.E5M2.F32.PACK_AB_MERGE_C R186, R9, R8, R186 ;  /* 0x0000000809ba723e */ /* 0x000fe200048060ba */
[----:B------:R-:W-:Y:S02]  /*5ff0*/  HADD2.F32 R101, -RZ, R103.H0_H0 ;  /* 0x20000067ff657230 */ /* 0x000fe40000004100 */
[C---:B------:R-:W-:Y:S01]  /*6000*/  FFMA R19, R81.reuse, R98, R19 ;  /* 0x0000006251137223 */ /* 0x040fe20000000013 */
[C---:B------:R-:W-:Y:S01]  /*6010*/  FFMA R16, R81.reuse, R97, R16 ;  /* 0x0000006151107223 */ /* 0x040fe20000000010 */
[----:B------:R-:W-:Y:S01]  /*6020*/  FFMA R17, R81, R100, R17 ;  /* 0x0000006451117223 */ /* 0x000fe20000000011 */
[C---:B------:R-:W-:Y:S01]  /*6030*/  FMUL R18, R78.reuse, R22 ;  /* 0x000000164e127220 */ /* 0x040fe20000400000 */
[----:B------:R-:W-:Y:S01]  /*6040*/  F2FP.F16.E5M2.UNPACK_B R135, R161 ;  /* 0x000000a1ff87723e */ /* 0x000fe200020004ff */
        /* <DEDUP_REMOVED lines=10> */
[----:B------:R1:W-:Y:S01]  /*60f0*/  STS.128 [R172+UR49+0x4200], R184 ;  /* 0x004200b8ac007988 */ /* 0x0003e20008000c31 */
[----:B------:R-:W-:Y:S01]  /*6100*/  HADD2.F32 R136, -RZ, R135.H1_H1 ;  /* 0x30000087ff887230 */ /* 0x000fe20000004100 */
[----:B------:R-:W-:Y:S01]  /*6110*/  F2FP.SATFINITE.E5M2.F32.PACK_AB_MERGE_C R196, R23, R18, RZ ;  /* 0x0000001217c4723e */ /* 0x000fe200048060ff */
[C---:B------:R-:W-:Y:S01]  /*6120*/  FMUL R22, R78.reuse, R26 ;  /* 0x0000001a4e167220 */ /* 0x040fe20000400000 */
[C---:B------:R-:W-:Y:S01]  /*6130*/  FMUL R27, R78.reuse, R27 ;  /* 0x0000001b4e1b7220 */ /* 0x040fe20000400000 */
[--C-:B------:R-:W-:Y:S01]  /*6140*/  HADD2.F32 R107, -RZ, R109.reuse.H0_H0 ;  /* 0x2000006dff6b7230 */ /* 0x100fe20000004100 */
[----:B------:R-:W-:Y:S01]  /*6150*/  F2FP.SATFINITE.E5M2.F32.PACK_AB_MERGE_C R196, R17, R16, R196 ;  /* 0x0000001011c4723e */ /* 0x000fe200048060c4 */
[C---:B------:R-:W-:Y:S01]  /*6160*/  FFMA R22, R81.reuse, R103, R22 ;  /* 0x0000006751167223 */ /* 0x040fe20000000016 */
[C---:B------:R-:W-:Y:S01]  /*6170*/  FFMA R27, R81.reuse, R106, R27 ;  /* 0x0000006a511b7223 */ /* 0x040fe2000000001b */
[C---:B------:R-:W-:Y:S01]  /*6180*/  FFMA R24, R81.reuse, R105, R24 ;  /* 0x0000006951187223 */ /* 0x040fe20000000018 */
[----:B------:R-:W-:Y:S01]  /*6190*/  F2FP.F16.E5M2.UNPACK_B R137, R161.H1 ;  /* 0x000000a1ff89723e */ /* 0x000fe200030004ff */
[----:B------:R-:W-:Y:S02]  /*61a0*/  HADD2.F32 R110, -RZ, R109.H1_H1 ;  /* 0x3000006dff6e7230 */ /* 0x000fe40000004100 */
[----:B------:R-:W-:Y:S01]  /*61b0*/  FFMA R25, R81, R108, R25 ;  /* 0x0000006c51197223 */ /* 0x000fe20000000019 */
[----:B------:R-:W-:Y:S01]  /*61c0*/  F2FP.SATFINITE.E5M2.F32.PACK_AB_MERGE_C R197, R27, R22, RZ ;  /* 0x000000161bc5723e */ /* 0x000fe200048060ff */
[----:B------:R-:W-:Y:S02]  /*61d0*/  HADD2.F32 R109, -RZ, R111.H0_H0 ;  /* 0x2000006fff6d7230 */ /* 0x000fe40000004100 */
[C---:B------:R-:W-:Y:S01]  /*61e0*/  FMUL R26, R78.reuse, R30 ;  /* 0x0000001e4e1a7220 */ /* 0x040fe20000400000 */
[C---:B------:R-:W-:Y:S01]  /*61f0*/  FMUL R31, R78.reuse, R31 ;  /* 0x0000001f4e1f7220 */ /* 0x040fe20000400000 */
[--C-:B------:R-:W-:Y:S01]  /*6200*/  HADD2.F32 R111, -RZ, R113.reuse.H0_H0 ;  /* 0x20000071ff6f7230 */ /* 0x100fe20000004100 */
[----:B------:R-:W-:Y:S01]  /*6210*/  F2FP.SATFINITE.E5M2.F32.PACK_AB_MERGE_C R197, R21, R20, R197 ;  /* 0x0000001415c5723e */ /* 0x000fe200048060c5 */
[C---:B------:R-:W-:Y:S01]  /*6220*/  FFMA R26, R81.reuse, R107, R26 ;  /* 0x0000006b511a7223 */ /* 0x040fe2000000001a */
[C---:B------:R-:W-:Y:S01]  /*6230*/  FFMA R31, R81.reuse, R110, R31 ;  /* 0x0000006e511f7223 */ /* 0x040fe2000000001f */
[C---:B------:R-:W-:Y:S01]  /*6240*/  FFMA R28, R81.reuse, R109, R28 ;  /* 0x0000006d511c7223 */ /* 0x040fe2000000001c */
[----:B------:R-:W-:Y:S01]  /*6250*/  F2FP.F16.E5M2.UNPACK_B R139, R162 ;  /* 0x000000a2ff8b723e */ /* 0x000fe200020004ff */
[----:B------:R-:W-:Y:S02]  /*6260*/  HADD2.F32 R114, -RZ, R113.H1_H1 ;  /* 0x30000071ff727230 */ /* 0x000fe40000004100 */
[----:B------:R-:W-:Y:S01]  /*6270*/  FFMA R29, R81, R112, R29 ;  /* 0x00000070511d7223 */ /* 0x000fe2000000001d */
[----:B------:R-:W-:Y:S01]  /*6280*/  F2FP.SATFINITE.E5M2.F32.PACK_AB_MERGE_C R198, R31, R26, RZ ;  /* 0x0000001a1fc6723e */ /* 0x000fe200048060ff */
[----:B------:R-:W-:Y:S02]  /*6290*/  HADD2.F32 R113, -RZ, R115.H0_H0 ;  /* 0x20000073ff717230 */ /* 0x000fe40000004100 */
[C---:B------:R-:W-:Y:S01]  /*62a0*/  FMUL R30, R78.reuse, R34 ;  /* 0x000000224e1e7220 */ /* 0x040fe20000400000 */
[----:B------:R-:W-:Y:S01]  /*62b0*/  HADD2.F32 R140, -RZ, R139.H1_H1 ;  /* 0x3000008bff8c7230 */ /* 0x000fe20000004100 */
[----:B------:R-:W-:Y:S01]  /*62c0*/  F2FP.SATFINITE.E5M2.F32.PACK_AB_MERGE_C R198, R25, R24, R198 ;  /* 0x0000001819c6723e */ /* 0x000fe200048060c6 */
[C---:B------:R-:W-:Y:S01]  /*62d0*/  FMUL R35, R78.reuse, R35 ;  /* 0x000000234e237220 */ /* 0x040fe20000400000 */
[--C-:B------:R-:W-:Y:S02]  /*62e0*/  HADD2.F32 R115, -RZ, R117.reuse.H0_H0 ;  /* 0x20000075ff737230 */ /* 0x100fe40000004100 */
[C---:B------:R-:W-:Y:S01]  /*62f0*/  FFMA R30, R81.reuse, R111, R30 ;  /* 0x0000006f511e7223 */ /* 0x040fe2000000001e */
[----:B------:R-:W-:Y:S02]  /*6300*/  HADD2.F32 R118, -RZ, R117.H1_H1 ;  /* 0x30000075ff767230 */ /* 0x000fe40000004100 */
[C---:B------:R-:W-:Y:S01]  /*6310*/  FFMA R35, R81.reuse, R114, R35 ;  /* 0x0000007251237223 */ /* 0x040fe20000000023 */
[C---:B------:R-:W-:Y:S01]  /*6320*/  FFMA R32, R81.reuse, R113, R32 ;  /* 0x0000007151207223 */ /* 0x040fe20000000020 */
[----:B------:R-:W-:Y:S01]  /*6330*/  F2FP.F16.E5M2.UNPACK_B R141, R162.H1 ;  /* 0x000000a2ff8d723e */ /* 0x000fe200030004ff */
[----:B------:R-:W-:Y:S01]  /*6340*/  FFMA R33, R81, R116, R33 ;  /* 0x0000007451217223 */ /* 0x000fe20000000021 */
[----:B------:R-:W-:Y:S01]  /*6350*/  HADD2.F32 R117, -RZ, R119.H0_H0 ;  /* 0x20000077ff757230 */ /* 0x000fe20000004100 */
        /* <DEDUP_REMOVED lines=9> */
[----:B------:R1:W-:Y:S01]  /*63f0*/  STS.128 [R204+0x4010], R196 ;  /* 0x004010c4cc007388 */ /* 0x0003e20000000c00 */
[----:B------:R-:W-:Y:S01]  /*6400*/  FFMA R37, R81, R120, R37 ;  /* 0x0000007851257223 */ /* 0x000fe20000000025 */
[----:B------:R-:W-:Y:S01]  /*6410*/  F2FP.SATFINITE.E5M2.F32.PACK_AB_MERGE_C R200, R39, R34, RZ ;  /* 0x0000002227c8723e */ /* 0x000fe200048060ff */
[----:B------:R-:W-:Y:S02]  /*6420*/  HADD2.F32 R122, -RZ, R121.H1_H1 ;  /* 0x30000079ff7a7230 */ /* 0x000fe40000004100 */
[C---:B------:R-:W-:Y:S01]  /*6430*/  FMUL R38, R78.reuse, R42 ;  /* 0x0000002a4e267220 */ /* 0x040fe20000400000 */
[----:B------:R-:W-:Y:S01]  /*6440*/  HADD2.F32 R121, -RZ, R123.H0_H0 ;  /* 0x2000007bff797230 */ /* 0x000fe20000004100 */
[----:B------:R-:W-:Y:S01]  /*6450*/  F2FP.SATFINITE.E5M2.F32.PACK_AB_MERGE_C R200, R33, R32, R200 ;  /* 0x0000002021c8723e */ /* 0x000fe200048060c8 */
[----:B------:R-:W-:Y:S02]  /*6460*/  HADD2.F32 R144, -RZ, R143.H1_H1 ;  /* 0x3000008fff907230 */ /* 0x000fe40000004100 */
[C---:B------:R-:W-:Y:S01]  /*6470*/  FFMA R38, R81.reuse, R119, R38 ;  /* 0x0000007751267223 */ /* 0x040fe20000000026 */
[C---:B------:R-:W-:Y:S01]  /*6480*/  FMUL R43, R78.reuse, R43 ;  /* 0x0000002b4e2b7220 */ /* 0x040fe20000400000 */
[--C-:B------:R-:W-:Y:S02]  /*6490*/  HADD2.F32 R123, -RZ, R125.reuse.H0_H0 ;  /* 0x2000007dff7b7230 */ /* 0x100fe40000004100 */
[C---:B------:R-:W-:Y:S01]  /*64a0*/  FMUL R42, R78.reuse, R46 ;  /* 0x0000002e4e2a7220 */ /* 0x040fe20000400000 */
[----:B------:R-:W-:Y:S02]  /*64b0*/  HADD2.F32 R126, -RZ, R125.H1_H1 ;  /* 0x3000007dff7e7230 */ /* 0x000fe40000004100 */
[C---:B------:R-:W-:Y:S01]  /*64c0*/  FFMA R43, R81.reuse, R122, R43 ;  /* 0x0000007a512b7223 */ /* 0x040fe2000000002b */
[----:B------:R-:W-:Y:S01]  /*64d0*/  F2FP.F16.E5M2.UNPACK_B R145, R163.H1 ;  /* 0x000000a3ff91723e */ /* 0x000fe200030004ff */
[C---:B------:R-:W-:Y:S01]  /*64e0*/  FFMA R40, R81.reuse, R121, R40 ;  /* 0x0000007951287223 */ /* 0x040fe20000000028 */
[----:B------:R-:W-:Y:S01]  /*64f0*/  FFMA R41, R81, R124, R41 ;  /* 0x0000007c51297223 */ /* 0x000fe20000000029 */
[----:B------:R-:W-:Y:S01]  /*6500*/  ISETP.NE.AND P0, PT, R193, RZ, PT ;  /* 0x000000ffc100720c */ /* 0x000fe20003f05270 */
[----:B------:R-:W-:Y:S01]  /*6510*/  HADD2.F32 R125, -RZ, R127.H0_H0 ;  /* 0x2000007fff7d7230 */ /* 0x000fe20000004100 */
[----:B------:R-:W-:Y:S01]  /*6520*/  F2FP.SATFINITE.E5M2.F32.PACK_AB_MERGE_C R201, R43, R38, RZ ;  /* 0x000000262bc9723e */ /* 0x000fe200048060ff */
[----:B------:R-:W-:Y:S01]  /*6530*/  FFMA R42, R81, R123, R42 ;  /* 0x0000007b512a7223 */ /* 0x000fe2000000002a */
[C---:B------:R-:W-:Y:S01]  /*6540*/  FMUL R47, R78.reuse, R47 ;  /* 0x0000002f4e2f7220 */ /* 0x040fe20000400000 */
[--C-:B------:R-:W-:Y:S01]  /*6550*/  HADD2.F32 R127, -RZ, R129.reuse.H0_H0 ;  /* 0x20000081ff7f7230 */ /* 0x100fe20000004100 */
[----:B------:R-:W-:Y:S01]  /*6560*/  F2FP.SATFINITE.E5M2.F32.PACK_AB_MERGE_C R201, R37, R36, R201 ;  /* 0x0000002425c9723e */ /* 0x000fe200048060c9 */
[----:B------:R-:W-:Y:S02]  /*6570*/  HADD2.F32 R130, -RZ, R129.H1_H1 ;  /* 0x30000081ff827230 */ /* 0x000fe40000004100 */
[C---:B------:R-:W-:Y:S01]  /*6580*/  FFMA R47, R81.reuse, R126, R47 ;  /* 0x0000007e512f7223 */ /* 0x040fe2000000002f */
[C---:B------:R-:W-:Y:S01]  /*6590*/  FFMA R44, R81.reuse, R125, R44 ;  /* 0x0000007d512c7223 */ /* 0x040fe2000000002c */
[C---:B------:R-:W-:Y:S01]  /*65a0*/  FFMA R45, R81.reuse, R128, R45 ;  /* 0x00000080512d7223 */ /* 0x040fe2000000002d */
[----:B------:R-:W-:Y:S02]  /*65b0*/  HADD2.F32 R129, -RZ, R131.H0_H0 ;  /* 0x20000083ff817230 */ /* 0x000fe40000004100 */
[C---:B------:R-:W-:Y:S01]  /*65c0*/  FMUL R46, R78.reuse, R50 ;  /* 0x000000324e2e7220 */ /* 0x040fe20000400000 */
[C---:B------:R-:W-:Y:S01]  /*65d0*/  FMUL R51, R78.reuse, R51 ;  /* 0x000000334e337220 */ /* 0x040fe20000400000 */
[--C-:B------:R-:W-:Y:S02]  /*65e0*/  HADD2.F32 R131, -RZ, R133.reuse.H0_H0 ;  /* 0x20000085ff837230 */ /* 0x100fe40000004100 */
[C---:B------:R-:W-:Y:S01]  /*65f0*/  FMUL R50, R78.reuse, R54 ;  /* 0x000000364e327220 */ /* 0x040fe20000400000 */
[C---:B------:R-:W-:Y:S01]  /*6600*/  FFMA R46, R81.reuse, R127, R46 ;  /* 0x0000007f512e7223 */ /* 0x040fe2000000002e */
[----:B------:R-:W-:Y:S02]  /*6610*/  HADD2.F32 R134, -RZ, R133.H1_H1 ;  /* 0x30000085ff867230 */ /* 0x000fe40000004100 */
[C---:B------:R-:W-:Y:S01]  /*6620*/  FFMA R51, R81.reuse, R130, R51 ;  /* 0x0000008251337223 */ /* 0x040fe20000000033 */
[----:B------:R-:W-:Y:S02]  /*6630*/  HADD2.F32 R133, -RZ, R135.H0_H0 ;  /* 0x20000087ff857230 */ /* 0x000fe40000004100 */
[C---:B------:R-:W-:Y:S01]  /*6640*/  FMUL R55, R78.reuse, R55 ;  /* 0x000000374e377220 */ /* 0x040fe20000400000 */
[C---:B------:R-:W-:Y:S01]  /*6650*/  FFMA R48, R81.reuse, R129, R48 ;  /* 0x0000008151307223 */ /* 0x040fe20000000030 */
[C---:B------:R-:W-:Y:S01]  /*6660*/  FFMA R49, R81.reuse, R132, R49 ;  /* 0x0000008451317223 */ /* 0x040fe20000000031 */
[--C-:B------:R-:W-:Y:S02]  /*6670*/  HADD2.F32 R135, -RZ, R137.reuse.H0_H0 ;  /* 0x20000089ff877230 */ /* 0x100fe40000004100 */
[C---:B------:R-:W-:Y:S01]  /*6680*/  FFMA R50, R81.reuse, R131, R50 ;  /* 0x0000008351327223 */ /* 0x040fe20000000032 */
[----:B------:R-:W-:Y:S02]  /*6690*/  HADD2.F32 R138, -RZ, R137.H1_H1 ;  /* 0x30000089ff8a7230 */ /* 0x000fe40000004100 */
[C---:B------:R-:W-:Y:S01]  /*66a0*/  FMUL R54, R78.reuse, R58 ;  /* 0x0000003a4e367220 */ /* 0x040fe20000400000 */
[----:B------:R-:W-:Y:S02]  /*66b0*/  HADD2.F32 R137, -RZ, R139.H0_H0 ;  /* 0x2000008bff897230 */ /* 0x000fe40000004100 */
[C---:B------:R-:W-:Y:S01]  /*66c0*/  FFMA R55, R81.reuse, R134, R55 ;  /* 0x0000008651377223 */ /* 0x040fe20000000037 */
        /* <DEDUP_REMOVED lines=16> */
[----:B------:R-:W-:Y:S01]  /*67d0*/  FFMA R63, R81, R142, R63 ;  /* 0x0000008e513f7223 */ /* 0x000fe2000000003f */
[----:B------:R-:W-:Y:S01]  /*67e0*/  FMUL R67, R78, R67 ;  /* 0x000000434e437220 */ /* 0x000fe20000400000 */
[----:B------:R-:W-:Y:S01]  /*67f0*/  F2FP.SATFINITE.E5M2.F32.PACK_AB_MERGE_C R202, R47, R42, RZ ;  /* 0x0000002a2fca723e */ /* 0x000fe200048060ff */
[----:B------:R-:W-:Y:S01]  /*6800*/  FFMA R60, R81, R141, R60 ;  /* 0x0000008d513c7223 */ /* 0x000fe2000000003c */
[----:B------:R-:W-:Y:S01]  /*6810*/  F2FP.SATFINITE.E5M2.F32.PACK_AB_MERGE_C R203, R51, R46, RZ ;  /* 0x0000002e33cb723e */ /* 0x000fe200048060ff */
[C---:B------:R-:W-:Y:S01]  /*6820*/  FFMA R61, R81.reuse, R144, R61 ;  /* 0x00000090513d7223 */ /* 0x040fe2000000003d */
[C---:B------:R-:W-:Y:S01]  /*6830*/  FFMA R62, R81.reuse, R143, R62 ;  /* 0x0000008f513e7223 */ /* 0x040fe2000000003e */
[----:B------:R-:W-:Y:S01]  /*6840*/  FFMA R67, R81, R146, R67 ;  /* 0x0000009251437223 */ /* 0x000fe20000000043 */
[----:B------:R-:W-:Y:S02]  /*6850*/  F2FP.SATFINITE.E5M2.F32.PACK_AB_MERGE_C R202, R41, R40, R202 ;  /* 0x0000002829ca723e */ /* 0x000fe400048060ca */
[----:B------:R-:W-:Y:S02]  /*6860*/  F2FP.SATFINITE.E5M2.F32.PACK_AB_MERGE_C R203, R45, R44, R203 ;  /* 0x0000002c2dcb723e */ /* 0x000fe400048060cb */
[----:B------:R-:W-:Y:S02]  /*6870*/  F2FP.SATFINITE.E5M2.F32.PACK_AB_MERGE_C R212, R55, R50, RZ ;  /* 0x0000003237d4723e */ /* 0x000fe400048060ff */
[----:B------:R-:W-:Y:S01]  /*6880*/  F2FP.SATFINITE.E5M2.F32.PACK_AB_MERGE_C R213, R59, R54, RZ ;  /* 0x000000363bd5723e */ /* 0x000fe200048060ff */
[----:B------:R1:W-:Y:S01]  /*6890*/  STS.128 [R206+0x4020], R200 ;  /* 0x004020c8ce007388 */ /* 0x0003e20000000c00 */
[----:B------:R-:W-:Y:S02]  /*68a0*/  F2FP.SATFINITE.E5M2.F32.PACK_AB_MERGE_C R214, R63, R58, RZ ;  /* 0x0000003a3fd6723e */ /* 0x000fe400048060ff */
[----:B------:R-:W-:Y:S02]  /*68b0*/  F2FP.SATFINITE.E5M2.F32.PACK_AB_MERGE_C R215, R67, R62, RZ ;  /* 0x0000003e43d7723e */ /* 0x000fe400048060ff */
[----:B------:R-:W-:Y:S02]  /*68c0*/  F2FP.SATFINITE.E5M2.F32.PACK_AB_MERGE_C R212, R49, R48, R212 ;  /* 0x0000003031d4723e */ /* 0x000fe400048060d4 */
[----:B------:R-:W-:Y:S02]  /*68d0*/  F2FP.SATFINITE.E5M2.F32.PACK_AB_MERGE_C R213, R53, R52, R213 ;  /* 0x0000003435d5723e */ /* 0x000fe400048060d5 */
[----:B------:R-:W-:Y:S02]  /*68e0*/  F2FP.SATFINITE.E5M2.F32.PACK_AB_MERGE_C R214, R57, R56, R214 ;  /* 0x0000003839d6723e */ /* 0x000fe400048060d6 */
[----:B------:R-:W-:Y:S02]  /*68f0*/  F2FP.SATFINITE.E5M2.F32.PACK_AB_MERGE_C R215, R61, R60, R215 ;  /* 0x0000003c3dd7723e */ /* 0x000fe400048060d7 */
[----:B------:R-:W-:Y:S02]  /*6900*/  LEA R210, R181, UR49, 0x3 ;  /* 0x00000031b5d27c11 */ /* 0x000fe4000f8e18ff */
[----:B------:R-:W-:Y:S01]  /*6910*/  @P6 SHF.L.U32 R221, R180, 0x1f, RZ ;  /* 0x0000001fb4dd6819 */ /* 0x000fe200000006ff */
[----:B------:R1:W-:Y:S01]  /*6920*/  STS.128 [R205+0x4010], R212 ;  /* 0x004010d4cd007388 */ /* 0x0003e20000000c00 */
[----:B------:R-:W-:Y:S01]  /*6930*/  @!PT LDS RZ, [RZ] ;  /* 0x00000000fffff984 */ /* 0x000fe20000000800 */
[----:B------:R-:W-:Y:S01]  /*6940*/  @!PT LDS RZ, [RZ] ;  /* 0x00000000fffff984 */ /* 0x000fe20000000800 */
[----:B------:R-:W-:Y:S01]  /*6950*/  @!PT LDS RZ, [RZ] ;  /* 0x00000000fffff984 */ /* 0x000fe20000000800 */
[----:B------:R-:W-:Y:S01]  /*6960*/  @!PT LDS RZ, [RZ] ;  /* 0x00000000fffff984 */ /* 0x000fe20000000800 */
[----:B------:R2:W-:Y:S07]  /*6970*/  MEMBAR.ALL.CTA ;  /* 0x0000000000007992 */ /* 0x0005ee0000008000 */
[----:B--2---:R-:W2:Y:S02]  /*6980*/  FENCE.VIEW.ASYNC.S ;  /* 0x00000000000073c6 */ /* 0x004ea40000000000 */
[----:B--2---:R-:W-:Y:S06]  /*6990*/  BAR.SYNC.DEFER_BLOCKING 0x1, 0x80 ;  /* 0x0042000000007b1d */ /* 0x004fec0000010000 */
[----:B------:R-:W-:Y:S05]  /*69a0*/  @P0 BRA `(.L_x_96) ;  /* 0x0000000000280947 */ /* 0x000fea0003800000 */
[----:B------:R-:W-:Y:S02]  /*69b0*/  UIADD3 UR4, UPT, UPT, UR49, 0x4200, URZ ;  /* 0x0000420031047890 */ /* 0x000fe4000fffe0ff */
[----:B------:R-:W-:Y:S01]  /*69c0*/  UIADD3 UR6, UP0, UPT, UR52, 0x680, URZ ;  /* 0x0000068034067890 */ /* 0x000fe2000ff1e0ff */
[----:B------:R-:W-:Y:S03]  /*69d0*/  UMOV UR43, UR36 ;  /* 0x00000024002b7c82 */ /* 0x000fe60008000000 */
[----:B------:R-:W-:Y:S01]  /*69e0*/  MOV R192, UR4 ;  /* 0x0000000400c07c02 */ /* 0x000fe20008000f00 */
[----:B------:R-:W-:Y:S03]  /*69f0*/  UIADD3.X UR7, UPT, UPT, URZ, UR53, URZ, UP0, !UPT ;  /* 0x00000035ff077290 */ /* 0x000fe600087fe4ff */
[----:B------:R-:W-:Y:S11]  /*6a00*/  R2UR UR40, R192 ;  /* 0x00000000c02872ca */ /* 0x000ff600000e0000 */
[----:B------:R-:W-:Y:S02]  /*6a10*/  @!UPT UIADD3 URZ, UPT, UPT, URZ, URZ, URZ ;  /* 0x000000fffffff290 */ /* 0x000fe4000fffe0ff */
[----:B------:R2:W-:Y:S01]  /*6a20*/  UTMASTG.3D [UR40], [UR6] ;  /* 0x00000028060073b5 */ /* 0x0005e20008010000 */
[----:B------:R0:W-:Y:S01]  /*6a30*/  UTMACMDFLUSH ;  /* 0x00000000000079b7 */ /* 0x0001e20000000000 */
[----:B--2---:R-:W-:Y:S04]  /*6a40*/  DEPBAR.LE SB0, 0x1 ;  /* 0x000080400000791a */ /* 0x004fe80000000000 */
.L_x_96:
[----:B------:R-:W-:Y:S05]  /*6a50*/  BSYNC.RECONVERGENT B0 ;  /* 0x0000000000007941 */ /* 0x000fea0003800200 */
.L_x_95:
[----:B------:R-:W-:Y:S06]  /*6a60*/  BAR.SYNC.DEFER_BLOCKING 0x1, 0x80 ;  /* 0x0042000000007b1d */ /* 0x000fec0000010000 */
[----:B------:R-:W2:Y:S01]  /*6a70*/  @P6 SYNCS.PHASECHK.TRANS64.TRYWAIT P0, [R210+URZ+0x40], R221 ;  /* 0x000040ddd20065a7 */ /* 0x000ea200080011ff */
[----:B------:R-:W-:Y:S01]  /*6a80*/  BSSY B1, `(.L_x_97) ;  /* 0x0000023000017945 */ /* 0x000fe20003800000 */
[----:B--2---:R-:W-:Y:S03]  /*6a90*/  @P6 SEL R208, RZ, 0x1, !P0 ;  /* 0x00000001ffd06807 */ /* 0x004fe60004000000 */
[----:B------:R-:W-:Y:S05]  /*6aa0*/  @!P6 BRA `(.L_x_98) ;  /* 0x000000000080e947 */ /* 0x000fea0003800000 */
[----:B------:R-:W-:Y:S01]  /*6ab0*/  ISETP.NE.AND P1, PT, R209, RZ, PT ;  /* 0x000000ffd100720c */ /* 0x000fe20003f25270 */
[----:B------:R-:W-:Y:S01]  /*6ac0*/  BSSY B0, `(.L_x_99) ;  /* 0x000000a000007945 */ /* 0x000fe20003800000 */
[----:B------:R-:W-:Y:S11]  /*6ad0*/  ISETP.NE.AND P0, PT, R208, RZ, PT ;  /* 0x000000ffd000720c */ /* 0x000ff60003f05270 */
[----:B------:R-:W-:Y:S04]  /*6ae0*/  @P1 IMAD R0, R181, 0x2000, R190 ;  /* 0x00002000b5001824 */ /* 0x000fe800078e02be */
[C---:B------:R-:W-:Y:S01]  /*6af0*/  @P1 IMAD.IADD R2, R0.reuse, 0x1, R211 ;  /* 0x0000000100021824 */ /* 0x040fe200078e02d3 */
[----:B------:R-:W-:Y:S03]  /*6b00*/  @P1 IADD3 R219, PT, PT, R0, R219, RZ ;  /* 0x000000db00db1210 */ /* 0x000fe60007ffe0ff */
[----:B------:R-:W-:Y:S01]  /*6b10*/  @P1 IMAD.IADD R217, R217, 0x1, R2 ;  /* 0x00000001d9d91824 */ /* 0x000fe200078e0202 */
[----:B------:R-:W-:Y:S06]  /*6b20*/  @P0 BRA `(.L_x_100) ;  /* 0x00000000000c0947 */ /* 0x000fec0003800000 */
[----:B------:R-:W-:Y:S04]  /*6b30*/  SHF.L.U32 R3, R180, 0x1f, RZ ;  /* 0x0000001fb4037819 */ /* 0x000fe800000006ff */
[----:B------:R-:W2:Y:S02]  /*6b40*/  SYNCS.PHASECHK.TRANS64.TRYWAIT P0, [R210+URZ+0x40], R3 ;  /* 0x00004003d20075a7 */ /* 0x000ea400080011ff */
[----:B--2---:R-:W-:Y:S05]  /*6b50*/  @!P0 BRA `(.L_x_101) ;  /* 0x0000001c00b88947 */ /* 0x004fea0003800000 */
.L_x_100:
[----:B------:R-:W-:Y:S05]  /*6b60*/  BSYNC B0 ;  /* 0x0000000000007941 */ /* 0x000fea0003800000 */
.L_x_99:
[----:B------:R-:W-:Y:S01]  /*6b70*/  ISETP.NE.AND P0, PT, R209, RZ, PT ;  /* 0x000000ffd100720c */ /* 0x000fe20003f05270 */
[----:B--2---:R-:W-:Y:S02]  /*6b80*/  VIADD R210, R210, 0x50 ;  /* 0x00000050d2d27836 */ /* 0x004fe40000000000 */
[----:B------:R-:W-:Y:S02]  /*6b90*/  IMAD.U32 R3, RZ, RZ, UR37 ;  /* 0x00000025ff037e24 */ /* 0x000fe4000f8e00ff */
[----:B------:R-:W-:Y:S03]  /*6ba0*/  VIADD R181, R181, 0x1 ;  /* 0x00000001b5b57836 */ /* 0x000fe60000000000 */
[----:B------:R-:W-:Y:S05]  /*6bb0*/  PRMT R3, R3, 0x654, R210 ;  /* 0x0000065403037816 */ /* 0x000fea00000000d2 */
[----:B------:R2:W3:Y:S04]  /*6bc0*/  @P0 LDS.128 R148, [R0] ;  /* 0x0000000000940984 */ /* 0x0004e80000000c00 */
[----:B------:R2:W4:Y:S04]  /*6bd0*/  @P0 LDS.128 R152, [R2+0x10] ;  /* 0x0000100002980984 */ /* 0x0005280000000c00 */
        /* <DEDUP_REMOVED lines=9> */
[----:B------:R-:W-:Y:S01]  /*6c70*/  SEL R181, R181, RZ, P0 ;  /* 0x000000ffb5b57207 */ /* 0x000fe20000000000 */
[----:B-----5:R5:W-:Y:S02]  /*6c80*/  SYNCS.ARRIVE.TRANS64.RED.A1T0 RZ, [R3+URZ], RZ ;  /* 0x000000ff03ff79a7 */ /* 0x020be400081004ff */
[----:B-----5:R-:W-:Y:S04]  /*6c90*/  SEL R3, RZ, 0x1, P0 ;  /* 0x00000001ff037807 */ /* 0x020fe80000000000 */
[----:B--234-:R-:W-:Y:S02]  /*6ca0*/  LOP3.LUT R180, R180, R3, RZ, 0x3c, !PT ;  /* 0x00000003b4b47212 */ /* 0x01cfe400078e3cff */
.L_x_98:
[----:B------:R-:W-:Y:S05]  /*6cb0*/  BSYNC B1 ;  /* 0x0000000000017941 */ /* 0x000fea0003800000 */
.L_x_97:
[----:B------:R-:W-:Y:S05]  /*6cc0*/  VIADD R0, R80, 0x40 ;  /* 0x0000004050007836 */ /* 0x000fea0000000000 */
[----:B------:R-:W-:Y:S04]  /*6cd0*/  SHF.R.U32.HI R0, RZ, 0x15, R0 ;  /* 0x00000015ff007819 */ /* 0x000fe80000011600 */
[----:B------:R-:W-:Y:S11]  /*6ce0*/  LOP3.LUT P0, RZ, R0, 0x3, R173, 0x48, !PT ;  /* 0x0000000300ff7812 */ /* 0x000ff600078048ad */
[----:B------:R-:W-:Y:S02]  /*6cf0*/  @!UPT UIADD3 URZ, UPT, UPT, URZ, URZ, URZ ;  /* 0x000000fffffff290 */ /* 0x000fe4000fffe0ff */
[----:B------:R-:W-:Y:S05]  /*6d00*/  @!P0 BRA `(.L_x_102) ;  /* 0x0000000000408947 */ /* 0x000fea0003800000 */
[----:B------:R-:W2:Y:S01]  /*6d10*/  LDCU.64 UR8, c[0x4][0x70] ;  /* 0x01000e00ff0877ac */ /* 0x000ea20008000a00 */
[----:B------:R-:W-:Y:S01]  /*6d20*/  MOV R3, 0x0 ;  /* 0x0000000000037802 */ /* 0x000fe20000000f00 */
[----:B------:R-:W-:Y:S02]  /*6d30*/  HFMA2 R12, -RZ, RZ, 0, 5.9604644775390625e-08 ;  /* 0x00000001ff0c7431 */ /* 0x000fe400000001ff */
[----:B------:R-:W-:Y:S02]  /*6d40*/  IMAD.MOV.U32 R8, RZ, RZ, 0x192 ;  /* 0x00000192ff087424 */ /* 0x000fe400078e00ff */
[----:B------:R-:W-:Y:S01]  /*6d50*/  IMAD.MOV.U32 R13, RZ, RZ, RZ ;  /* 0x000000ffff0d7224 */ /* 0x000fe200078e00ff */
[----:B------:R-:W3:Y:S01]  /*6d60*/  LDCU.64 UR6, c[0x4][0x78] ;  /* 0x01000f00ff0677ac */ /* 0x000ee20008000a00 */
[----:B------:R-:W4:Y:S01]  /*6d70*/  LDC.64 R2, c[0x4][R3] ;  /* 0x0100000003027b82 */ /* 0x000f220000000a00 */
[----:B------:R-:W5:Y:S01]  /*6d80*/  LDCU.64 UR4, c[0x4][0x10] ;  /* 0x01000200ff0477ac */ /* 0x000f620008000a00 */
[----:B--2---:R-:W-:Y:S01]  /*6d90*/  MOV R5, UR9 ;  /* 0x0000000900057c02 */ /* 0x004fe20008000f00 */
[----:B------:R-:W-:Y:S01]  /*6da0*/  IMAD.U32 R4, RZ, RZ, UR8 ;  /* 0x00000008ff047e24 */ /* 0x000fe2000f8e00ff */
[----:B---3--:R-:W-:Y:S01]  /*6db0*/  MOV R7, UR7 ;  /* 0x0000000700077c02 */ /* 0x008fe20008000f00 */
[----:B------:R-:W-:Y:S01]  /*6dc0*/  IMAD.U32 R6, RZ, RZ, UR6 ;  /* 0x00000006ff067e24 */ /* 0x000fe2000f8e00ff */
[----:B-----5:R-:W-:Y:S01]  /*6dd0*/  MOV R11, UR5 ;  /* 0x00000005000b7c02 */ /* 0x020fe20008000f00 */
[----:B------:R-:W-:Y:S02]  /*6de0*/  IMAD.U32 R10, RZ, RZ, UR4 ;  /* 0x00000004ff0a7e24 */ /* 0x000fe4000f8e00ff */
[----:B------:R-:W-:Y:S07]  /*6df0*/  LEPC R20, `(.L_x_102) ;  /* 0x000000001014794e */ /* 0x000fee0000000000 */
[----:B-1--4-:R-:W-:Y:S05]  /*6e00*/  CALL.ABS.NOINC R2 ;  /* 0x0000000002007343 */ /* 0x012fea0003c00000 */
.L_x_102:
[----:B------:R-:W-:Y:S01]  /*6e10*/  ISETP.NE.AND P0, PT, R193, RZ, PT ;  /* 0x000000ffc100720c */ /* 0x000fe20003f05270 */
[----:B------:R-:W-:Y:S05]  /*6e20*/  WARPSYNC.ALL ;  /* 0x0000000000007948 */ /* 0x000fea0003800000 */
[----:B------:R-:W-:Y:S01]  /*6e30*/  R2UR UR4, R80 ;  /* 0x00000000500472ca */ /* 0x000fe200000e0000 */
[----:B------:R-:W-:Y:S01]  /*6e40*/  BSSY.RECONVERGENT B0, `(.L_x_103) ;  /* 0x000011d000007945 */ /* 0x000fe20003800200 */
[----:B------:R-:W-:Y:S02]  /*6e50*/  F2FP.F16.E5M2.UNPACK_B R11, R149 ;  /* 0x00000095ff0b723e */ /* 0x000fe400020004ff */
[----:B------:R-:W-:Y:S02]  /*6e60*/  F2FP.F16.E5M2.UNPACK_B R10, R150 ;  /* 0x00000096ff0a723e */ /* 0x000fe400020004ff */
[----:B------:R-:W-:Y:S01]  /*6e70*/  F2FP.F16.E5M2.UNPACK_B R9, R151 ;  /* 0x00000097ff09723e */ /* 0x000fe200020004ff */
[--C-:B------:R-:W-:Y:S01]  /*6e80*/  HADD2.F32 R83, -RZ, R11.reuse.H0_H0 ;  /* 0x2000000bff537230 */ /* 0x100fe20000004100 */
[----:B------:R-:W-:Y:S01]  /*6e90*/  F2FP.F16.E5M2.UNPACK_B R8, R152 ;  /* 0x00000098ff08723e */ /* 0x000fe200020004ff */
[----:B------:R-:W-:Y:S01]  /*6ea0*/  HADD2.F32 R84, -RZ, R11.H1_H1 ;  /* 0x3000000bff547230 */ /* 0x000fe20000004100 */
[----:B------:R-:W-:Y:S01]  /*6eb0*/  F2FP.F16.E5M2.UNPACK_B R7, R153 ;  /* 0x00000099ff07723e */ /* 0x000fe200020004ff */
[--C-:B------:R-:W-:Y:S01]  /*6ec0*/  HADD2.F32 R87, -RZ, R10.reuse.H0_H0 ;  /* 0x2000000aff577230 */ /* 0x100fe20000004100 */
[----:B------:R-:W-:Y:S01]  /*6ed0*/  F2FP.F16.E5M2.UNPACK_B R6, R154 ;  /* 0x0000009aff06723e */ /* 0x000fe200020004ff */
[----:B------:R-:W-:Y:S01]  /*6ee0*/  HADD2.F32 R88, -RZ, R10.H1_H1 ;  /* 0x3000000aff587230 */ /* 0x000fe20000004100 */
[----:B------:R-:W-:Y:S01]  /*6ef0*/  F2FP.F16.E5M2.UNPACK_B R5, R155 ;  /* 0x0000009bff05723e */ /* 0x000fe200020004ff */
[--C-:B------:R-:W-:Y:S01]  /*6f00*/  HADD2.F32 R91, -RZ, R9.reuse.H0_H0 ;  /* 0x20000009ff5b7230 */ /* 0x100fe20000004100 */
[----:B-1----:R-:W-:Y:S01]  /*6f10*/  F2FP.F16.E5M2.UNPACK_B R4, R156 ;  /* 0x0000009cff04723e */ /* 0x002fe200020004ff */
[----:B------:R-:W-:Y:S01]  /*6f20*/  HADD2.F32 R92, -RZ, R9.H1_H1 ;  /* 0x30000009ff5c7230 */ /* 0x000fe20000004100 */
[-C--:B------:R-:W-:Y:S01]  /*6f30*/  F2FP.F16.E5M2.UNPACK_B R2, R148.reuse ;  /* 0x00000094ff02723e */ /* 0x080fe200020004ff */
[--C-:B------:R-:W-:Y:S01]  /*6f40*/  HADD2.F32 R95, -RZ, R8.reuse.H0_H0 ;  /* 0x20000008ff5f7230 */ /* 0x100fe20000004100 */
[----:B------:R-:W-:Y:S01]  /*6f50*/  F2FP.F16.E5M2.UNPACK_B R148, R148.H1 ;  /* 0x00000094ff94723e */ /* 0x000fe200030004ff */
[----:B------:R-:W-:Y:S01]  /*6f60*/  HADD2.F32 R97, -RZ, R8.H1_H1 ;  /* 0x30000008ff617230 */ /* 0x000fe20000004100 */
[----:B------:R-:W-:Y:S01]  /*6f70*/  F2FP.F16.E5M2.UNPACK_B R149, R149.H1 ;  /* 0x00000095ff95723e */ /* 0x000fe200030004ff */
[--C-:B------:R-:W-:Y:S01]  /*6f80*/  HADD2.F32 R98, -RZ, R7.reuse.H0_H0 ;  /* 0x20000007ff627230 */ /* 0x100fe20000004100 */
[----:B------:R-:W-:Y:S01]  /*6f90*/  F2FP.F16.E5M2.UNPACK_B R150, R150.H1 ;  /* 0x00000096ff96723e */ /* 0x000fe200030004ff */
[----:B------:R-:W-:Y:S01]  /*6fa0*/  HADD2.F32 R101, -RZ, R7.H1_H1 ;  /* 0x30000007ff657230 */ /* 0x000fe20000004100 */
[----:B------:R-:W-:Y:S01]  /*6fb0*/  F2FP.F16.E5M2.UNPACK_B R151, R151.H1 ;  /* 0x00000097ff97723e */ /* 0x000fe200030004ff */
[--C-:B------:R-:W-:Y:S01]  /*6fc0*/  HADD2.F32 R102, -RZ, R6.reuse.H0_H0 ;  /* 0x20000006ff667230 */ /* 0x100fe20000004100 */
[----:B------:R-:W-:Y:S01]  /*6fd0*/  F2FP.F16.E5M2.UNPACK_B R138, R163 ;  /* 0x000000a3ff8a723e */ /* 0x000fe200020004ff */
[----:B------:R-:W-:Y:S01]  /*6fe0*/  HADD2.F32 R105, -RZ, R6.H1_H1 ;  /* 0x30000006ff697230 */ /* 0x000fe20000004100 */
[----:B------:R-:W-:Y:S01]  /*6ff0*/  R2UR UR5, R207 ;  /* 0x00000000cf0572ca */ /* 0x000fe200000e0000 */
        /* <DEDUP_REMOVED lines=8> */
[----:B------:R-:W1:Y:S01]  /*7080*/  LDTM.x64 R4, tmem[UR4+0x40] ;  /* 0x00004004000479ee */ /* 0x000e620008340000 */
[--C-:B------:R-:W-:Y:S01]  /*7090*/  HADD2.F32 R0, -RZ, R2.reuse.H0_H0 ;  /* 0x20000002ff007230 */ /* 0x100fe20000004100 */
[----:B------:R-:W-:Y:S01]  /*70a0*/  NOP ;  /* 0x0000000000007918 */ /* 0x000fe20000000000 */
[----:B------:R-:W-:Y:S01]  /*70b0*/  HADD2.F32 R2, -RZ, R2.H1_H1 ;  /* 0x30000002ff027230 */ /* 0x000fe20000004100 */
[----:B------:R-:W-:Y:S01]  /*70c0*/  UIADD3 UR5, UPT, UPT, UR5, 0xb0, URZ ;  /* 0x000000b005057890 */ /* 0x000fe2000fffe0ff */
[--C-:B------:R-:W-:Y:S01]  /*70d0*/  HADD2.F32 R86, -RZ, R149.reuse.H1_H1 ;  /* 0x30000095ff567230 */ /* 0x100fe20000004100 */
[----:B------:R-:W-:Y:S01]  /*70e0*/  F2FP.F16.E5M2.UNPACK_B R132, R161 ;  /* 0x000000a1ff84723e */ /* 0x000fe200020004ff */
[--C-:B------:R-:W-:Y:S01]  /*70f0*/  HADD2.F32 R114, -RZ, R116.reuse.H0_H0 ;  /* 0x20000074ff727230 */ /* 0x100fe20000004100 */
[----:B------:R-:W-:Y:S01]  /*7100*/  UPRMT UR5, UR37, 0x654, UR5 ;  /* 0x0000065425057896 */ /* 0x000fe20008000005 */
[----:B------:R-:W-:Y:S01]  /*7110*/  HADD2.F32 R117, -RZ, R116.H1_H1 ;  /* 0x30000074ff757230 */ /* 0x000fe20000004100 */
[----:B------:R-:W-:Y:S01]  /*7120*/  F2FP.F16.E5M2.UNPACK_B R136, R162 ;  /* 0x000000a2ff88723e */ /* 0x000fe200020004ff */
[--C-:B------:R-:W-:Y:S01]  /*7130*/  HADD2.F32 R118, -RZ, R120.reuse.H0_H0 ;  /* 0x20000078ff767230 */ /* 0x100fe20000004100 */
[----:B------:R-:W-:Y:S01]  /*7140*/  F2FP.F16.E5M2.UNPACK_B R152, R152.H1 ;  /* 0x00000098ff98723e */ /* 0x000fe200030004ff */
[----:B------:R-:W-:Y:S01]  /*7150*/  HADD2.F32 R121, -RZ, R120.H1_H1 ;  /* 0x30000078ff797230 */ /* 0x000fe20000004100 */
[----:B------:R-:W-:Y:S01]  /*7160*/  F2FP.F16.E5M2.UNPACK_B R153, R153.H1 ;  /* 0x00000099ff99723e */ /* 0x000fe200030004ff */
[--C-:B------:R-:W-:Y:S01]  /*7170*/  HADD2.F32 R122, -RZ, R124.reuse.H0_H0 ;  /* 0x2000007cff7a7230 */ /* 0x100fe20000004100 */
[----:B------:R-:W-:Y:S01]  /*7180*/  F2FP.F16.E5M2.UNPACK_B R154, R154.H1 ;  /* 0x0000009aff9a723e */ /* 0x000fe200030004ff */
[----:B-1----:R-:W-:Y:S01]  /*7190*/  SYNCS.ARRIVE.TRANS64.RED.A1T0 RZ, [UR5], RZ ;  /* 0x000000ffffff79a7 */ /* 0x002fe20008100405 */
[----:B------:R-:W-:Y:S01]  /*71a0*/  HADD2.F32 R125, -RZ, R124.H1_H1 ;  /* 0x3000007cff7d7230 */ /* 0x000fe20000004100 */
[----:B------:R-:W-:Y:S01]  /*71b0*/  F2FP.F16.E5M2.UNPACK_B R155, R155.H1 ;  /* 0x0000009bff9b723e */ /* 0x000fe200030004ff */
[--C-:B------:R-:W-:Y:S01]  /*71c0*/  HADD2.F32 R126, -RZ, R128.reuse.H0_H0 ;  /* 0x20000080ff7e7230 */ /* 0x100fe20000004100 */
[----:B------:R-:W-:Y:S01]  /*71d0*/  F2FP.F16.E5M2.UNPACK_B R156, R156.H1 ;  /* 0x0000009cff9c723e */ /* 0x000fe200030004ff */
[----:B------:R-:W-:Y:S01]  /*71e0*/  HADD2.F32 R129, -RZ, R128.H1_H1 ;  /* 0x30000080ff817230 */ /* 0x000fe20000004100 */
[----:B------:R-:W-:Y:S01]  /*71f0*/  F2FP.F16.E5M2.UNPACK_B R157, R157.H1 ;  /* 0x0000009dff9d723e */ /* 0x000fe200030004ff */
[C---:B------:R-:W-:Y:S01]  /*7200*/  FMUL R4, R78.reuse, R4 ;  /* 0x000000044e047220 */ /* 0x040fe20000400000 */
[C---:B------:R-:W-:Y:S01]  /*7210*/  FMUL R5, R78.reuse, R5 ;  /* 0x000000054e057220 */ /* 0x040fe20000400000 */
[----:B------:R-:W-:Y:S02]  /*7220*/  HADD2.F32 R3, -RZ, R148.H0_H0 ;  /* 0x20000094ff037230 */ /* 0x000fe40000004100 */
        /* <DEDUP_REMOVED lines=9> */
[C---:B------:R-:W-:Y:S01]  /*72c0*/  FMUL R2, R78.reuse, R21 ;  /* 0x000000154e027220 */ /* 0x040fe20000400000 */
[C---:B------:R-:W-:Y:S01]  /*72d0*/  FMUL R21, R78.reuse, R28 ;  /* 0x0000001c4e157220 */ /* 0x040fe20000400000 */
[----:B------:R-:W-:Y:S02]  /*72e0*/  HADD2.F32 R130, -RZ, R132.H0_H0 ;  /* 0x20000084ff827230 */ /* 0x000fe40000004100 */
[C---:B------:R-:W-:Y:S01]  /*72f0*/  FMUL R6, R78.reuse, R6 ;  /* 0x000000064e067220 */ /* 0x040fe20000400000 */
[----:B------:R-:W-:Y:S02]  /*7300*/  HADD2.F32 R82, -RZ, R148.H1_H1 ;  /* 0x30000094ff527230 */ /* 0x000fe40000004100 */
[C---:B------:R-:W-:Y:S01]  /*7310*/  FMUL R7, R78.reuse, R7 ;  /* 0x000000074e077220 */ /* 0x040fe20000400000 */
[----:B------:R-:W-:Y:S02]  /*7320*/  HADD2.F32 R85, -RZ, R149.H0_H0 ;  /* 0x20000095ff557230 */ /* 0x000fe40000004100 */
[C---:B------:R-:W-:Y:S01]  /*7330*/  FFMA R6, R81.reuse, R3, R6 ;  /* 0x0000000351067223 */ /* 0x040fe20000000006 */
[----:B------:R-:W-:Y:S02]  /*7340*/  HADD2.F32 R133, -RZ, R132.H1_H1 ;  /* 0x30000084ff857230 */ /* 0x000fe40000004100 */
[C---:B------:R-:W-:Y:S01]  /*7350*/  FFMA R7, R81.reuse, R82, R7 ;  /* 0x0000005251077223 */ /* 0x040fe20000000007 */
[C---:B------:R-:W-:Y:S01]  /*7360*/  FFMA R8, R81.reuse, R83, R8 ;  /* 0x0000005351087223 */ /* 0x040fe20000000008 */
[C---:B------:R-:W-:Y:S01]  /*7370*/  FFMA R9, R81.reuse, R84, R9 ;  /* 0x0000005451097223 */ /* 0x040fe20000000009 */
[--C-:B------:R-:W-:Y:S02]  /*7380*/  HADD2.F32 R82, -RZ, R138.reuse.H0_H0 ;  /* 0x2000008aff527230 */ /* 0x100fe40000004100 */
[C---:B------:R-:W-:Y:S01]  /*7390*/  FMUL R10, R78.reuse, R10 ;  /* 0x0000000a4e0a7220 */ /* 0x040fe20000400000 */
[----:B------:R-:W-:Y:S02]  /*73a0*/  HADD2.F32 R83, -RZ, R138.H1_H1 ;  /* 0x3000008aff537230 */ /* 0x000fe40000004100 */
[C---:B------:R-:W-:Y:S01]  /*73b0*/  FMUL R11, R78.reuse, R11 ;  /* 0x0000000b4e0b7220 */ /* 0x040fe20000400000 */
[----:B------:R-:W-:Y:S02]  /*73c0*/  HADD2.F32 R89, -RZ, R150.H0_H0 ;  /* 0x20000096ff597230 */ /* 0x000fe40000004100 */
[C---:B------:R-:W-:Y:S01]  /*73d0*/  FFMA R10, R81.reuse, R85, R10 ;  /* 0x00000055510a7223 */ /* 0x040fe2000000000a */
[--C-:B------:R-:W-:Y:S02]  /*73e0*/  HADD2.F32 R134, -RZ, R136.reuse.H0_H0 ;  /* 0x20000088ff867230 */ /* 0x100fe40000004100 */
[C---:B------:R-:W-:Y:S01]  /*73f0*/  FFMA R11, R81.reuse, R86, R11 ;  /* 0x00000056510b7223 */ /* 0x040fe2000000000b */
[C---:B------:R-:W-:Y:S01]  /*7400*/  FFMA R12, R81.reuse, R87, R12 ;  /* 0x00000057510c7223 */ /* 0x040fe2000000000c */
[----:B------:R-:W-:Y:S01]  /*7410*/  FFMA R13, R81, R88, R13 ;  /* 0x00000058510d7223 */ /* 0x000fe2000000000d */
[----:B------:R-:W-:Y:S01]  /*7420*/  F2FP.SATFINITE.E5M2.F32.PACK_AB_MERGE_C R86, R7, R6, RZ ;  /* 0x000000060756723e */ /* 0x000fe200048060ff */
[C---:B------:R-:W-:Y:S01]  /*7430*/  FMUL R7, R78.reuse, R24 ;  /* 0x000000184e077220 */ /* 0x040fe20000400000 */
[----:B------:R-:W-:Y:S01]  /*7440*/  F2FP.SATFINITE.E5M2.F32.PACK_AB_MERGE_C R138, R11, R10, RZ ;  /* 0x0000000a0b8a723e */ /* 0x000fe200048060ff */
[C---:B------:R-:W-:Y:S01]  /*7450*/  FMUL R10, R78.reuse, R25 ;  /* 0x000000194e0a7220 */ /* 0x040fe20000400000 */
[C---:B------:R-:W-:Y:S01]  /*7460*/  FMUL R25, R78.reuse, R32 ;  /* 0x000000204e197220 */ /* 0x040fe20000400000 */
[----:B------:R-:W-:Y:S02]  /*7470*/  HADD2.F32 R137, -RZ, R136.H1_H1 ;  /* 0x30000088ff897230 */ /* 0x000fe40000004100 */
[C---:B------:R-:W-:Y:S01]  /*7480*/  FMUL R14, R78.reuse, R14 ;  /* 0x0000000e4e0e7220 */ /* 0x040fe20000400000 */
[----:B------:R-:W-:Y:S02]  /*7490*/  HADD2.F32 R90, -RZ, R150.H1_H1 ;  /* 0x30000096ff5a7230 */ /* 0x000fe40000004100 */
[C---:B------:R-:W-:Y:S01]  /*74a0*/  FMUL R15, R78.reuse, R15 ;  /* 0x0000000f4e0f7220 */ /* 0x040fe20000400000 */
[--C-:B------:R-:W-:Y:S02]  /*74b0*/  HADD2.F32 R93, -RZ, R151.reuse.H0_H0 ;  /* 0x20000097ff5d7230 */ /* 0x100fe40000004100 */
[C---:B------:R-:W-:Y:S01]  /*74c0*/  FFMA R14, R81.reuse, R89, R14 ;  /* 0x00000059510e7223 */ /* 0x040fe2000000000e */
[----:B------:R-:W-:Y:S02]  /*74d0*/  HADD2.F32 R94, -RZ, R151.H1_H1 ;  /* 0x30000097ff5e7230 */ /* 0x000fe40000004100 */
[C---:B------:R-:W-:Y:S01]  /*74e0*/  FFMA R15, R81.reuse, R90, R15 ;  /* 0x0000005a510f7223 */ /* 0x040fe2000000000f */
[C---:B------:R-:W-:Y:S01]  /*74f0*/  FFMA R16, R81.reuse, R91, R16 ;  /* 0x0000005b51107223 */ /* 0x040fe20000000010 */
[----:B------:R-:W-:Y:S01]  /*7500*/  FFMA R17, R81, R92, R17 ;  /* 0x0000005c51117223 */ /* 0x000fe20000000011 */
[C---:B------:R-:W-:Y:S01]  /*7510*/  FMUL R18, R78.reuse, R18 ;  /* 0x000000124e127220 */ /* 0x040fe20000400000 */
[C---:B------:R-:W-:Y:S01]  /*7520*/  FMUL R19, R78.reuse, R19 ;  /* 0x000000134e137220 */ /* 0x040fe20000400000 */
[--C-:B------:R-:W-:Y:S01]  /*7530*/  HADD2.F32 R96, -RZ, R152.reuse.H0_H0 ;  /* 0x20000098ff607230 */ /* 0x100fe20000004100 */
[----:B------:R-:W-:Y:S01]  /*7540*/  F2FP.SATFINITE.E5M2.F32.PACK_AB_MERGE_C R14, R15, R14, RZ ;  /* 0x0000000e0f0e723e */ /* 0x000fe200048060ff */
[C---:B------:R-:W-:Y:S01]  /*7550*/  FFMA R18, R81.reuse, R93, R18 ;  /* 0x0000005d51127223 */ /* 0x040fe20000000012 */
[C---:B------:R-:W-:Y:S01]  /*7560*/  FFMA R19, R81.reuse, R94, R19 ;  /* 0x0000005e51137223 */ /* 0x040fe20000000013 */
[C---:B------:R-:W-:Y:S01]  /*7570*/  FFMA R0, R81.reuse, R95, R0 ;  /* 0x0000005f51007223 */ /* 0x040fe20000000000 */
[----:B------:R-:W-:Y:S01]  /*7580*/  FFMA R2, R81, R97, R2 ;  /* 0x0000006151027223 */ /* 0x000fe20000000002 */
[----:B------:R-:W-:Y:S02]  /*7590*/  HADD2.F32 R99, -RZ, R152.H1_H1 ;  /* 0x30000098ff637230 */ /* 0x000fe40000004100 */
[C---:B------:R-:W-:Y:S01]  /*75a0*/  FMUL R3, R78.reuse, R22 ;  /* 0x000000164e037220 */ /* 0x040fe20000400000 */
[----:B------:R-:W-:Y:S01]  /*75b0*/  F2FP.SATFINITE.E5M2.F32.PACK_AB_MERGE_C R18, R19, R18, RZ ;  /* 0x000000121312723e */ /* 0x000fe200048060ff */
[C---:B------:R-:W-:Y:S01]  /*75c0*/  FMUL R22, R78.reuse, R29 ;  /* 0x0000001d4e167220 */ /* 0x040fe20000400000 */
[C---:B------:R-:W-:Y:S01]  /*75d0*/  FMUL R29, R78.reuse, R36 ;  /* 0x000000244e1d7220 */ /* 0x040fe20000400000 */
[C---:B------:R-:W-:Y:S01]  /*75e0*/  FFMA R3, R81.reuse, R96, R3 ;  /* 0x0000006051037223 */ /* 0x040fe20000000003 */
[C---:B------:R-:W-:Y:S01]  /*75f0*/  FMUL R6, R78.reuse, R23 ;  /* 0x000000174e067220 */ /* 0x040fe20000400000 */
[--C-:B------:R-:W-:Y:S02]  /*7600*/  HADD2.F32 R100, -RZ, R153.reuse.H0_H0 ;  /* 0x20000099ff647230 */ /* 0x100fe40000004100 */
[C---:B------:R-:W-:Y:S01]  /*7610*/  FMUL R11, R78.reuse, R26 ;  /* 0x0000001a4e0b7220 */ /* 0x040fe20000400000 */
[----:B------:R-:W-:Y:S02]  /*7620*/  HADD2.F32 R103, -RZ, R153.H1_H1 ;  /* 0x30000099ff677230 */ /* 0x000fe40000004100 */
[C---:B------:R-:W-:Y:S01]  /*7630*/  FFMA R6, R81.reuse, R99, R6 ;  /* 0x0000006351067223 */ /* 0x040fe20000000006 */
[C---:B------:R-:W-:Y:S01]  /*7640*/  FFMA R7, R81.reuse, R98, R7 ;  /* 0x0000006251077223 */ /* 0x040fe20000000007 */
[C---:B------:R-:W-:Y:S01]  /*7650*/  FFMA R10, R81.reuse, R101, R10 ;  /* 0x00000065510a7223 */ /* 0x040fe2000000000a */
[C---:B------:R-:W-:Y:S01]  /*7660*/  FFMA R11, R81.reuse, R100, R11 ;  /* 0x00000064510b7223 */ /* 0x040fe2000000000b */
[----:B------:R-:W-:Y:S01]  /*7670*/  FMUL R26, R78, R33 ;  /* 0x000000214e1a7220 */ /* 0x000fe20000400000 */
[----:B------:R-:W-:Y:S01]  /*7680*/  F2FP.SATFINITE.E5M2.F32.PACK_AB_MERGE_C R3, R6, R3, RZ ;  /* 0x000000030603723e */ /* 0x000fe200048060ff */
[C---:B------:R-:W-:Y:S01]  /*7690*/  FMUL R33, R78.reuse, R40 ;  /* 0x000000284e217220 */ /* 0x040fe20000400000 */
        /* <DEDUP_REMOVED lines=8> */
[C---:B------:R-:W-:Y:S01]  /*7720*/  FMUL R30, R78.reuse, R37 ;  /* 0x000000254e1e7220 */ /* 0x040fe20000400000 */
[C---:B------:R-:W-:Y:S01]  /*7730*/  FMUL R37, R78.reuse, R44 ;  /* 0x0000002c4e257220 */ /* 0x040fe20000400000 */
[C---:B------:R-:W-:Y:S01]  /*7740*/  FMUL R24, R78.reuse, R31 ;  /* 0x0000001f4e187220 */ /* 0x040fe20000400000 */
[----:B------:R-:W-:Y:S01]  /*7750*/  F2FP.F16.E5M2.UNPACK_B R158, R158.H1 ;  /* 0x0000009eff9e723e */ /* 0x000fe200030004ff */
[--C-:B------:R-:W-:Y:S02]  /*7760*/  HADD2.F32 R108, -RZ, R155.reuse.H0_H0 ;  /* 0x2000009bff6c7230 */ /* 0x100fe40000004100 */
[----:B------:R-:W-:Y:S01]  /*7770*/  FMUL R27, R78, R34 ;  /* 0x000000224e1b7220 */ /* 0x000fe20000400000 */
[----:B------:R-:W-:Y:S02]  /*7780*/  HADD2.F32 R111, -RZ, R155.H1_H1 ;  /* 0x3000009bff6f7230 */ /* 0x000fe40000004100 */
[C---:B------:R-:W-:Y:S01]  /*7790*/  FFMA R24, R81.reuse, R107, R24 ;  /* 0x0000006b51187223 */ /* 0x040fe20000000018 */
[----:B------:R-:W-:Y:S01]  /*77a0*/  F2FP.F16.E5M2.UNPACK_B R159, R159.H1 ;  /* 0x0000009fff9f723e */ /* 0x000fe200030004ff */
[C---:B------:R-:W-:Y:S01]  /*77b0*/  FFMA R25, R81.reuse, R106, R25 ;  /* 0x0000006a51197223 */ /* 0x040fe20000000019 */
[C---:B------:R-:W-:Y:S01]  /*77c0*/  FFMA R26, R81.reuse, R109, R26 ;  /* 0x0000006d511a7223 */ /* 0x040fe2000000001a */
[----:B------:R-:W-:Y:S01]  /*77d0*/  F2FP.F16.E5M2.UNPACK_B R160, R160.H1 ;  /* 0x000000a0ffa0723e */ /* 0x000fe200030004ff */
[C---:B------:R-:W-:Y:S01]  /*77e0*/  FFMA R27, R81.reuse, R108, R27 ;  /* 0x0000006c511b7223 */ /* 0x040fe2000000001b */
[----:B------:R-:W-:Y:S01]  /*77f0*/  F2FP.SATFINITE.E5M2.F32.PACK_AB_MERGE_C R6, R24, R23, RZ ;  /* 0x000000171806723e */ /* 0x000fe200048060ff */
[C---:B------:R-:W-:Y:S01]  /*7800*/  FMUL R34, R78.reuse, R41 ;  /* 0x000000294e227220 */ /* 0x040fe20000400000 */
[C---:B------:R-:W-:Y:S01]  /*7810*/  FMUL R41, R78.reuse, R48 ;  /* 0x000000304e297220 */ /* 0x040fe20000400000 */
[----:B------:R-:W-:Y:S01]  /*7820*/  FMUL R28, R78, R35 ;  /* 0x000000234e1c7220 */ /* 0x000fe20000400000 */
[----:B------:R-:W-:Y:S01]  /*7830*/  F2FP.F16.E5M2.UNPACK_B R161, R161.H1 ;  /* 0x000000a1ffa1723e */ /* 0x000fe200030004ff */
[--C-:B------:R-:W-:Y:S01]  /*7840*/  HADD2.F32 R112, -RZ, R156.reuse.H0_H0 ;  /* 0x2000009cff707230 */ /* 0x100fe20000004100 */
[----:B------:R-:W-:Y:S01]  /*7850*/  F2FP.SATFINITE.E5M2.F32.PACK_AB_MERGE_C R6, R22, R21, R6 ;  /* 0x000000151606723e */ /* 0x000fe20004806006 */
[C---:B------:R-:W-:Y:S01]  /*7860*/  FFMA R28, R81.reuse, R111, R28 ;  /* 0x0000006f511c7223 */ /* 0x040fe2000000001c */
[C---:B------:R-:W-:Y:S01]  /*7870*/  FFMA R29, R81.reuse, R110, R29 ;  /* 0x0000006e511d7223 */ /* 0x040fe2000000001d */
[C---:B------:R-:W-:Y:S01]  /*7880*/  FFMA R30, R81.reuse, R113, R30 ;  /* 0x00000071511e7223 */ /* 0x040fe2000000001e */
[----:B------:R-:W-:Y:S02]  /*7890*/  HADD2.F32 R115, -RZ, R156.H1_H1 ;  /* 0x3000009cff737230 */ /* 0x000fe40000004100 */
[C---:B------:R-:W-:Y:S01]  /*78a0*/  FMUL R31, R78.reuse, R38 ;  /* 0x000000264e1f7220 */ /* 0x040fe20000400000 */
[----:B------:R-:W-:Y:S01]  /*78b0*/  F2FP.F16.E5M2.UNPACK_B R162, R162.H1 ;  /* 0x000000a2ffa2723e */ /* 0x000fe200030004ff */
[C---:B------:R-:W-:Y:S01]  /*78c0*/  FMUL R38, R78.reuse, R45 ;  /* 0x0000002d4e267220 */ /* 0x040fe20000400000 */
[C---:B------:R-:W-:Y:S01]  /*78d0*/  FMUL R45, R78.reuse, R52 ;  /* 0x000000344e2d7220 */ /* 0x040fe20000400000 */
[----:B------:R-:W-:Y:S01]  /*78e0*/  F2FP.F16.E5M2.UNPACK_B R163, R163.H1 ;  /* 0x000000a3ffa3723e */ /* 0x000fe200030004ff */
[----:B------:R-:W-:Y:S01]  /*78f0*/  FFMA R31, R81, R112, R31 ;  /* 0x00000070511f7223 */ /* 0x000fe2000000001f */
[----:B------:R-:W-:Y:S01]  /*7900*/  FMUL R52, R78, R59 ;  /* 0x0000003b4e347220 */ /* 0x000fe20000400000 */
[----:B------:R-:W-:Y:S01]  /*7910*/  IADD3 R76, PT, PT, R76, 0x1, RZ ;  /* 0x000000014c4c7810 */ /* 0x000fe20007ffe0ff */
[C---:B------:R-:W-:Y:S01]  /*7920*/  FMUL R59, R78.reuse, R66 ;  /* 0x000000424e3b7220 */ /* 0x040fe20000400000 */
[----:B------:R-:W-:Y:S01]  /*7930*/  F2FP.SATFINITE.E5M2.F32.PACK_AB_MERGE_C R66, R13, R12, R14 ;  /* 0x0000000c0d42723e */ /* 0x000fe2000480600e */
[C---:B------:R-:W-:Y:S01]  /*7940*/  FMUL R32, R78.reuse, R39 ;  /* 0x000000274e207220 */ /* 0x040fe20000400000 */
[--C-:B------:R-:W-:Y:S02]  /*7950*/  HADD2.F32 R116, -RZ, R157.reuse.H0_H0 ;  /* 0x2000009dff747230 */ /* 0x100fe40000004100 */
[C---:B------:R-:W-:Y:S01]  /*7960*/  FMUL R35, R78.reuse, R42 ;  /* 0x0000002a4e237220 */ /* 0x040fe20000400000 */
[----:B------:R-:W-:Y:S02]  /*7970*/  HADD2.F32 R119, -RZ, R157.H1_H1 ;  /* 0x3000009dff777230 */ /* 0x000fe40000004100 */
[C---:B------:R-:W-:Y:S01]  /*7980*/  FFMA R32, R81.reuse, R115, R32 ;  /* 0x0000007351207223 */ /* 0x040fe20000000020 */
[----:B------:R-:W-:Y:S01]  /*7990*/  FMUL R36, R78, R43 ;  /* 0x0000002b4e247220 */ /* 0x000fe20000400000 */
[C---:B------:R-:W-:Y:S01]  /*79a0*/  FFMA R33, R81.reuse, R114, R33 ;  /* 0x0000007251217223 */ /* 0x040fe20000000021 */
[C---:B------:R-:W-:Y:S01]  /*79b0*/  FFMA R34, R81.reuse, R117, R34 ;  /* 0x0000007551227223 */ /* 0x040fe20000000022 */
[--C-:B------:R-:W-:Y:S01]  /*79c0*/  HADD2.F32 R120, -RZ, R158.reuse.H0_H0 ;  /* 0x2000009eff787230 */ /* 0x100fe20000004100 */
[----:B------:R-:W-:Y:S01]  /*79d0*/  F2FP.SATFINITE.E5M2.F32.PACK_AB_MERGE_C R32, R32, R31, RZ ;  /* 0x0000001f2020723e */ /* 0x000fe200048060ff */
[C---:B------:R-:W-:Y:S01]  /*79e0*/  FFMA R35, R81.reuse, R116, R35 ;  /* 0x0000007451237223 */ /* 0x040fe20000000023 */
[----:B------:R-:W-:Y:S02]  /*79f0*/  HADD2.F32 R123, -RZ, R158.H1_H1 ;  /* 0x3000009eff7b7230 */ /* 0x000fe40000004100 */
[----:B------:R-:W-:Y:S01]  /*7a00*/  FMUL R39, R78, R46 ;  /* 0x0000002e4e277220 */ /* 0x000fe20000400000 */
[----:B------:R-:W-:Y:S01]  /*7a10*/  F2FP.SATFINITE.E5M2.F32.PACK_AB_MERGE_C R32, R30, R29, R32 ;  /* 0x0000001d1e20723e */ /* 0x000fe20004806020 */
[C---:B------:R-:W-:Y:S01]  /*7a20*/  FFMA R36, R81.reuse, R119, R36 ;  /* 0x0000007751247223 */ /* 0x040fe20000000024 */
[C---:B------:R-:W-:Y:S01]  /*7a30*/  FMUL R40, R78.reuse, R47 ;  /* 0x0000002f4e287220 */ /* 0x040fe20000400000 */
[C---:B------:R-:W-:Y:S01]  /*7a40*/  FFMA R37, R81.reuse, R118, R37 ;  /* 0x0000007651257223 */ /* 0x040fe20000000025 */
[C---:B------:R-:W-:Y:S01]  /*7a50*/  FFMA R38, R81.reuse, R121, R38 ;  /* 0x0000007951267223 */ /* 0x040fe20000000026 */
[C---:B------:R-:W-:Y:S01]  /*7a60*/  FMUL R42, R78.reuse, R49 ;  /* 0x000000314e2a7220 */ /* 0x040fe20000400000 */
[--C-:B------:R-:W-:Y:S02]  /*7a70*/  HADD2.F32 R124, -RZ, R159.reuse.H0_H0 ;  /* 0x2000009fff7c7230 */ /* 0x100fe40000004100 */
[C---:B------:R-:W-:Y:S01]  /*7a80*/  FFMA R39, R81.reuse, R120, R39 ;  /* 0x0000007851277223 */ /* 0x040fe20000000027 */
[----:B------:R-:W-:Y:S02]  /*7a90*/  HADD2.F32 R127, -RZ, R159.H1_H1 ;  /* 0x3000009fff7f7230 */ /* 0x000fe40000004100 */
[C---:B------:R-:W-:Y:S01]  /*7aa0*/  FMUL R43, R78.reuse, R50 ;  /* 0x000000324e2b7220 */ /* 0x040fe20000400000 */
[C---:B------:R-:W-:Y:S01]  /*7ab0*/  FFMA R40, R81.reuse, R123, R40 ;  /* 0x0000007b51287223 */ /* 0x040fe20000000028 */
[C---:B------:R-:W-:Y:S01]  /*7ac0*/  FMUL R44, R78.reuse, R51 ;  /* 0x000000334e2c7220 */ /* 0x040fe20000400000 */
[C---:B------:R-:W-:Y:S01]  /*7ad0*/  FFMA R41, R81.reuse, R122, R41 ;  /* 0x0000007a51297223 */ /* 0x040fe20000000029 */
[C---:B------:R-:W-:Y:S01]  /*7ae0*/  FMUL R50, R78.reuse, R57 ;  /* 0x000000394e327220 */ /* 0x040fe20000400000 */
[C---:B------:R-:W-:Y:S01]  /*7af0*/  FMUL R57, R78.reuse, R64 ;  /* 0x000000404e397220 */ /* 0x040fe20000400000 */
[----:B------:R-:W-:Y:S01]  /*7b00*/  FFMA R42, R81, R125, R42 ;  /* 0x0000007d512a7223 */ /* 0x000fe2000000002a */
[C---:B------:R-:W-:Y:S01]  /*7b10*/  FMUL R46, R78.reuse, R53 ;  /* 0x000000354e2e7220 */ /* 0x040fe20000400000 */
[--C-:B------:R-:W-:Y:S01]  /*7b20*/  HADD2.F32 R128, -RZ, R160.reuse.H0_H0 ;  /* 0x200000a0ff807230 */ /* 0x100fe20000004100 */
[----:B------:R-:W-:Y:S01]  /*7b30*/  F2FP.SATFINITE.E5M2.F32.PACK_AB_MERGE_C R64, R5, R4, R86 ;  /* 0x000000040540723e */ /* 0x000fe20004806056 */
[C---:B------:R-:W-:Y:S01]  /*7b40*/  FMUL R51, R78.reuse, R58 ;  /* 0x0000003a4e337220 */ /* 0x040fe20000400000 */
[C---:B------:R-:W-:Y:S01]  /*7b50*/  FMUL R53, R78.reuse, R60 ;  /* 0x0000003c4e357220 */ /* 0x040fe20000400000 */
[C---:B------:R-:W-:Y:S01]  /*7b60*/  FFMA R43, R81.reuse, R124, R43 ;  /* 0x0000007c512b7223 */ /* 0x040fe2000000002b */
[----:B------:R-:W-:Y:S02]  /*7b70*/  HADD2.F32 R131, -RZ, R160.H1_H1 ;  /* 0x300000a0ff837230 */ /* 0x000fe40000004100 */
[C---:B------:R-:W-:Y:S01]  /*7b80*/  FMUL R47, R78.reuse, R54 ;  /* 0x000000364e2f7220 */ /* 0x040fe20000400000 */
[C---:B------:R-:W-:Y:S01]  /*7b90*/  FMUL R58, R78.reuse, R65 ;  /* 0x000000414e3a7220 */ /* 0x040fe20000400000 */
[----:B------:R-:W-:Y:S01]  /*7ba0*/  FMUL R60, R78, R67 ;  /* 0x000000434e3c7220 */ /* 0x000fe20000400000 */
[----:B------:R-:W-:Y:S01]  /*7bb0*/  F2FP.SATFINITE.E5M2.F32.PACK_AB_MERGE_C R5, R20, R11, RZ ;  /* 0x0000000b1405723e */ /* 0x000fe200048060ff */
[----:B------:R-:W-:Y:S01]  /*7bc0*/  FFMA R44, R81, R127, R44 ;  /* 0x0000007f512c7223 */ /* 0x000fe2000000002c */
[C---:B------:R-:W-:Y:S01]  /*7bd0*/  FMUL R48, R78.reuse, R55 ;  /* 0x000000374e307220 */ /* 0x040fe20000400000 */
[----:B------:R-:W-:Y:S01]  /*7be0*/  F2FP.SATFINITE.E5M2.F32.PACK_AB_MERGE_C R65, R9, R8, R138 ;  /* 0x000000080941723e */ /* 0x000fe2000480608a */
[----:B------:R-:W-:Y:S01]  /*7bf0*/  FFMA R45, R81, R126, R45 ;  /* 0x0000007e512d7223 */ /* 0x000fe2000000002d */
[----:B------:R-:W-:Y:S01]  /*7c00*/  F2FP.SATFINITE.E5M2.F32.PACK_AB_MERGE_C R67, R17, R16, R18 ;  /* 0x000000101143723e */ /* 0x000fe20004806012 */
[----:B------:R-:W-:Y:S01]  /*7c10*/  FMUL R49, R78, R56 ;  /* 0x000000384e317220 */ /* 0x000fe20000400000 */
[C---:B------:R-:W-:Y:S01]  /*7c20*/  FFMA R46, R81.reuse, R129, R46 ;  /* 0x00000081512e7223 */ /* 0x040fe2000000002e */
[--C-:B------:R-:W-:Y:S02]  /*7c30*/  HADD2.F32 R132, -RZ, R161.reuse.H0_H0 ;  /* 0x200000a1ff847230 */ /* 0x100fe40000004100 */
[C---:B------:R-:W-:Y:S01]  /*7c40*/  FFMA R47, R81.reuse, R128, R47 ;  /* 0x00000080512f7223 */ /* 0x040fe2000000002f */
[----:B------:R1:W-:Y:S01]  /*7c50*/  STS.128 [R172+UR49+0x6200], R64 ;  /* 0x00620040ac007988 */ /* 0x0003e20008000c31 */
[----:B------:R-:W-:Y:S01]  /*7c60*/  HADD2.F32 R135, -RZ, R161.H1_H1 ;  /* 0x300000a1ff877230 */ /* 0x000fe20000004100 */
[----:B------:R-:W-:Y:S01]  /*7c70*/  F2FP.SATFINITE.E5M2.F32.PACK_AB_MERGE_C R5, R10, R7, R5 ;  /* 0x000000070a05723e */ /* 0x000fe20004806005 */
[C---:B------:R-:W-:Y:S01]  /*7c80*/  FFMA R48, R81.reuse, R131, R48 ;  /* 0x0000008351307223 */ /* 0x040fe20000000030 */
[----:B------:R-:W-:Y:S01]  /*7c90*/  F2FP.SATFINITE.E5M2.F32.PACK_AB_MERGE_C R7, R28, R27, RZ ;  /* 0x0000001b1c07723e */ /* 0x000fe200048060ff */
        /* <DEDUP_REMOVED lines=8> */
[----:B------:R-:W-:Y:S01]  /*7d20*/  FMUL R56, R78, R63 ;  /* 0x0000003f4e387220 */ /* 0x000fe20000400000 */
[----:B------:R-:W-:Y:S01]  /*7d30*/  F2FP.SATFINITE.E5M2.F32.PACK_AB_MERGE_C R4, R2, R0, R3 ;  /* 0x000000000204723e */ /* 0x000fe20004806003 */
[C---:B------:R-:W-:Y:S01]  /*7d40*/  FFMA R53, R81.reuse, R134, R53 ;  /* 0x0000008651357223 */ /* 0x040fe20000000035 */
[----:B------:R-:W-:Y:S01]  /*7d50*/  F2FP.SATFINITE.E5M2.F32.PACK_AB_MERGE_C R7, R26, R25, R7 ;  /* 0x000000191a07723e */ /* 0x000fe20004806007 */
[C---:B------:R-:W-:Y:S01]  /*7d60*/  FFMA R54, R81.reuse, R137, R54 ;  /* 0x0000008951367223 */ /* 0x040fe20000000036 */
[--C-:B------:R-:W-:Y:S02]  /*7d70*/  HADD2.F32 R84, -RZ, R163.reuse.H0_H0 ;  /* 0x200000a3ff547230 */ /* 0x100fe40000004100 */
[C---:B------:R-:W-:Y:S01]  /*7d80*/  FFMA R55, R81.reuse, R136, R55 ;  /* 0x0000008851377223 */ /* 0x040fe20000000037 */
[----:B------:R-:W-:Y:S01]  /*7d90*/  HADD2.F32 R85, -RZ, R163.H1_H1 ;  /* 0x300000a3ff557230 */ /* 0x000fe20000004100 */
[----:B------:R1:W-:Y:S01]  /*7da0*/  STS.128 [R204+0x6010], R4 ;  /* 0x00601004cc007388 */ /* 0x0003e20000000c00 */
[----:B------:R-:W-:Y:S01]  /*7db0*/  F2FP.SATFINITE.E5M2.F32.PACK_AB_MERGE_C R35, R36, R35, RZ ;  /* 0x000000232423723e */ /* 0x000fe200048060ff */
[C---:B------:R-:W-:Y:S01]  /*7dc0*/  FFMA R56, R81.reuse, R139, R56 ;  /* 0x0000008b51387223 */ /* 0x040fe20000000038 */
[----:B------:R-:W-:Y:S01]  /*7dd0*/  F2FP.SATFINITE.E5M2.F32.PACK_AB_MERGE_C R39, R40, R39, RZ ;  /* 0x000000272827723e */ /* 0x000fe200048060ff */
[C---:B------:R-:W-:Y:S01]  /*7de0*/  FFMA R57, R81.reuse, R82, R57 ;  /* 0x0000005251397223 */ /* 0x040fe20000000039 */
[----:B------:R-:W-:Y:S01]  /*7df0*/  F2FP.SATFINITE.E5M2.F32.PACK_AB_MERGE_C R43, R44, R43, RZ ;  /* 0x0000002b2c2b723e */ /* 0x000fe200048060ff */
[C---:B------:R-:W-:Y:S01]  /*7e00*/  FFMA R58, R81.reuse, R83, R58 ;  /* 0x00000053513a7223 */ /* 0x040fe2000000003a */
[C---:B------:R-:W-:Y:S01]  /*7e10*/  FFMA R59, R81.reuse, R84, R59 ;  /* 0x00000054513b7223 */ /* 0x040fe2000000003b */
[----:B------:R-:W-:Y:S01]  /*7e20*/  F2FP.SATFINITE.E5M2.F32.PACK_AB_MERGE_C R33, R34, R33, R35 ;  /* 0x000000212221723e */ /* 0x000fe20004806023 */
        /* <DEDUP_REMOVED lines=11> */
[----:B------:R-:W-:Y:S05]  /*7ee0*/  F2FP.SATFINITE.E5M2.F32.PACK_AB_MERGE_C R51, R58, R57, R59 ;  /* 0x000000393a33723e */ /* 0x000fea000480603b */
        /* <DEDUP_REMOVED lines=9> */
[----:B------:R-:W-:Y:S02]  /*7f80*/  UIADD3 UR8, UP0, UPT, UR52, 0x680, URZ ;  /* 0x0000068034087890 */ /* 0x000fe4000ff1e0ff */
[----:B------:R-:W-:Y:S02]  /*7f90*/  UIADD3 UR5, UPT, UPT, UR41, 0x40, URZ ;  /* 0x0000004029057890 */ /* 0x000fe4000fffe0ff */
[----:B------:R-:W-:Y:S02]  /*7fa0*/  UIADD3 UR4, UPT, UPT, UR49, 0x6200, URZ ;  /* 0x0000620031047890 */ /* 0x000fe4000fffe0ff */
[----:B------:R-:W-:Y:S01]  /*7fb0*/  UIADD3.X UR9, UPT, UPT, URZ, UR53, URZ, UP0, !UPT ;  /* 0x00000035ff097290 */ /* 0x000fe200087fe4ff */
[----:B------:R-:W-:Y:S01]  /*7fc0*/  UMOV UR6, UR42 ;  /* 0x0000002a00067c82 */ /* 0x000fe20008000000 */
[----:B------:R-:W-:Y:S07]  /*7fd0*/  UMOV UR7, UR36 ;  /* 0x0000002400077c82 */ /* 0x000fee0008000000 */
[----:B------:R2:W-:Y:S01]  /*7fe0*/  UTMASTG.3D [UR4], [UR8] ;  /* 0x00000004080073b5 */ /* 0x0005e20008010000 */
[----:B------:R0:W-:Y:S01]  /*7ff0*/  UTMACMDFLUSH ;  /* 0x00000000000079b7 */ /* 0x0001e20000000000 */
[----:B--2---:R-:W-:Y:S04]  /*8000*/  DEPBAR.LE SB0, 0x1 ;  /* 0x000080400000791a */ /* 0x004fe80000000000 */
.L_x_104:
[----:B------:R-:W-:Y:S05]  /*8010*/  BSYNC.RECONVERGENT B0 ;  /* 0x0000000000007941 */ /* 0x000fea0003800200 */
.L_x_103:
[----:B------:R-:W-:Y:S01]  /*8020*/  BAR.SYNC.DEFER_BLOCKING 0x1, 0x80 ;  /* 0x0042000000007b1d */ /* 0x000fe20000010000 */
[----:B------:R-:W-:Y:S01]  /*8030*/  ISETP.NE.AND P2, PT, R194, RZ, PT ;  /* 0x000000ffc200720c */ /* 0x000fe20003f45270 */
[----:B------:R-:W-:Y:S01]  /*8040*/  IMAD.IADD R20, R75, 0x1, R147 ;  /* 0x000000014b147824 */ /* 0x000fe200078e0293 */
[----:B------:R-:W-:Y:S01]  /*8050*/  ISETP.NE.AND P0, PT, R195, 0x2, PT ;  /* 0x00000002c300780c */ /* 0x000fe20003f05270 */
[----:B------:R-:W-:Y:S01]  /*8060*/  IMAD.IADD R21, R77, 0x1, R170 ;  /* 0x000000014d157824 */ /* 0x000fe200078e02aa */
[----:B------:R-:W-:Y:S02]  /*8070*/  ISETP.NE.AND P1, PT, R76, 0x4, PT ;  /* 0x000000044c00780c */ /* 0x000fe40003f25270 */
[----:B------:R-:W-:Y:S02]  /*8080*/  SEL R3, RZ, 0x1, P0 ;  /* 0x00000001ff037807 */ /* 0x000fe40000000000 */
[----:B------:R-:W-:Y:S02]  /*8090*/  SEL R0, RZ, 0x1, P1 ;  /* 0x00000001ff007807 */ /* 0x000fe40000800000 */
[----:B------:R-:W-:Y:S02]  /*80a0*/  LOP3.LUT R182, R182, R3, RZ, 0x3c, !PT ;  /* 0x00000003b6b67212 */ /* 0x000fe400078e3cff */
[----:B------:R-:W-:Y:S02]  /*80b0*/  LOP3.LUT R183, R183, R0, RZ, 0x3c, !PT ;  /* 0x00000000b7b77212 */ /* 0x000fe400078e3cff */
[----:B------:R-:W-:Y:S02]  /*80c0*/  @P2 R2UR UR36, R179 ;  /* 0x00000000b32422ca */ /* 0x000fe400000e0000 */
[----:B------:R-:W-:Y:S02]  /*80d0*/  SEL R195, R195, RZ, P0 ;  /* 0x000000ffc3c37207 */ /* 0x000fe40000000000 */
[----:B------:R-:W-:Y:S01]  /*80e0*/  SEL R76, R76, RZ, P1 ;  /* 0x000000ff4c4c7207 */ /* 0x000fe20000800000 */
[----:B------:R-:W-:Y:S10]  /*80f0*/  @P2 BRA `(.L_x_105) ;  /* 0xffffffc400bc2947 */ /* 0x000ff4000383ffff */
[----:B------:R-:W-:Y:S05]  /*8100*/  EXIT ;  /* 0x000000000000794d */ /* 0x000fea0003800000 */
.L_x_19:
[----:B--2---:R2:W1:Y:S02]  /*8110*/  SYNCS.PHASECHK.TRANS64.TRYWAIT P0, [R3+URZ+0xe0], R2 ;  /* 0x0000e002030075a7 */ /* 0x00446400080011ff */
[----:B-1----:R-:W-:Y:S05]  /*8120*/  @!P0 NANOSLEEP.SYNCS 0x989680 ;  /* 0x009896800000895d */ /* 0x002fea0003900000 */
[----:B------:R-:W1:Y:S02]  /*8130*/  @!P0 SYNCS.PHASECHK.TRANS64 P0, [R3+URZ+0xe0], R2 ;  /* 0x0000e002030085a7 */ /* 0x000e6400080010ff */
[----:B-1----:R-:W-:Y:S05]  /*8140*/  @!P0 BRA `(.L_x_19) ;  /* 0xfffffffc00f08947 */ /* 0x002fea000383ffff */
[----:B------:R-:W-:Y:S05]  /*8150*/  BRA `(.L_x_106) ;  /* 0xffffff9400107947 */ /* 0x000fea000383ffff */
.L_x_22:
[----:B-1----:R-:W-:-:S07]  /*8160*/  MOV R2, UR33 ;  /* 0x0000002100027c02 */ /* 0x002fce0008000f00 */
.L_x_107:
[----:B-1----:R1:W2:Y:S02]  /*8170*/  SYNCS.PHASECHK.TRANS64.TRYWAIT P0, [R2+URZ+0x20], R5 ;  /* 0x00002005020075a7 */ /* 0x0022a400080011ff */
[----:B--2---:R-:W-:Y:S05]  /*8180*/  @!P0 NANOSLEEP.SYNCS 0x989680 ;  /* 0x009896800000895d */ /* 0x004fea0003900000 */
[----:B------:R-:W2:Y:S02]  /*8190*/  @!P0 SYNCS.PHASECHK.TRANS64 P0, [R2+URZ+0x20], R5 ;  /* 0x00002005020085a7 */ /* 0x000ea400080010ff */
[----:B--2---:R-:W-:Y:S05]  /*81a0*/  @!P0 BRA `(.L_x_107) ;  /* 0xfffffffc00f08947 */ /* 0x004fea000383ffff */
[----:B------:R-:W-:Y:S05]  /*81b0*/  BRA `(.L_x_21) ;  /* 0xffffff9400607947 */ /* 0x000fea000383ffff */
.L_x_28:
[----:B-1----:R-:W-:-:S07]  /*81c0*/  MOV R2, UR17 ;  /* 0x0000001100027c02 */ /* 0x002fce0008000f00 */
.L_x_108:
[----:B-1----:R1:W2:Y:S02]  /*81d0*/  SYNCS.PHASECHK.TRANS64.TRYWAIT P0, [R2+URZ+0x20], R5 ;  /* 0x00002005020075a7 */ /* 0x0022a400080011ff */
[----:B--2---:R-:W-:Y:S05]  /*81e0*/  @!P0 NANOSLEEP.SYNCS 0x989680 ;  /* 0x009896800000895d */ /* 0x004fea0003900000 */
[----:B------:R-:W2:Y:S02]  /*81f0*/  @!P0 SYNCS.PHASECHK.TRANS64 P0, [R2+URZ+0x20], R5 ;  /* 0x00002005020085a7 */ /* 0x000ea400080010ff */
[----:B--2---:R-:W-:Y:S05]  /*8200*/  @!P0 BRA `(.L_x_108) ;  /* 0xfffffffc00f08947 */ /* 0x004fea000383ffff */
[----:B------:R-:W-:Y:S05]  /*8210*/  BRA `(.L_x_27) ;  /* 0xffffff9800047947 */ /* 0x000fea000383ffff */
.L_x_32:
[----:B-1----:R1:W2:Y:S02]  /*8220*/  SYNCS.PHASECHK.TRANS64.TRYWAIT P0, [R2+URZ+0x70], R3 ;  /* 0x00007003020075a7 */ /* 0x0022a400080011ff */
[----:B--2---:R-:W-:Y:S05]  /*8230*/  @!P0 NANOSLEEP.SYNCS 0x989680 ;  /* 0x009896800000895d */ /* 0x004fea0003900000 */
[----:B------:R-:W2:Y:S02]  /*8240*/  @!P0 SYNCS.PHASECHK.TRANS64 P0, [R2+URZ+0x70], R3 ;  /* 0x00007003020085a7 */ /* 0x000ea400080010ff */
[----:B--2---:R-:W-:Y:S05]  /*8250*/  @!P0 BRA `(.L_x_32) ;  /* 0xfffffffc00f08947 */ /* 0x004fea000383ffff */
[----:B------:R-:W-:Y:S05]  /*8260*/  BRA `(.L_x_109) ;  /* 0xffffff9800907947 */ /* 0x000fea000383ffff */
.L_x_36:
[----:B----4-:R-:W-:-:S07]  /*8270*/  MOV R0, UR5 ;  /* 0x0000000500007c02 */ /* 0x010fce0008000f00 */
.L_x_110:
[----:B-1----:R1:W2:Y:S02]  /*8280*/  SYNCS.PHASECHK.TRANS64.TRYWAIT P0, [R0+URZ], R3 ;  /* 0x00000003000075a7 */ /* 0x0022a400080011ff */
[----:B--2---:R-:W-:Y:S05]  /*8290*/  @!P0 NANOSLEEP.SYNCS 0x989680 ;  /* 0x009896800000895d */ /* 0x004fea0003900000 */
[----:B------:R-:W2:Y:S02]  /*82a0*/  @!P0 SYNCS.PHASECHK.TRANS64 P0, [R0+URZ], R3 ;  /* 0x00000003000085a7 */ /* 0x000ea400080010ff */
[----:B--2---:R-:W-:Y:S05]  /*82b0*/  @!P0 BRA `(.L_x_110) ;  /* 0xfffffffc00f08947 */ /* 0x004fea000383ffff */
[----:B------:R-:W-:Y:S05]  /*82c0*/  BRA `(.L_x_111) ;  /* 0xffffffa000007947 */ /* 0x000fea000383ffff */
.L_x_37:
[----:B----4-:R-:W-:-:S07]  /*82d0*/  MOV R0, UR5 ;  /* 0x0000000500007c02 */ /* 0x010fce0008000f00 */
.L_x_112:
[----:B-1----:R1:W2:Y:S02]  /*82e0*/  SYNCS.PHASECHK.TRANS64.TRYWAIT P0, [R0+URZ], R3 ;  /* 0x00000003000075a7 */ /* 0x0022a400080011ff */
[----:B--2---:R-:W-:Y:S05]  /*82f0*/  @!P0 NANOSLEEP.SYNCS 0x989680 ;  /* 0x009896800000895d */ /* 0x004fea0003900000 */
[----:B------:R-:W2:Y:S02]  /*8300*/  @!P0 SYNCS.PHASECHK.TRANS64 P0, [R0+URZ], R3 ;  /* 0x00000003000085a7 */ /* 0x000ea400080010ff */
[----:B--2---:R-:W-:Y:S05]  /*8310*/  @!P0 BRA `(.L_x_112) ;  /* 0xfffffffc00f08947 */ /* 0x004fea000383ffff */
[----:B------:R-:W-:Y:S05]  /*8320*/  BRA `(.L_x_113) ;  /* 0xffffffa0000c7947 */ /* 0x000fea000383ffff */
.L_x_38:
[----:B----4-:R-:W-:-:S07]  /*8330*/  MOV R0, UR5 ;  /* 0x0000000500007c02 */ /* 0x010fce0008000f00 */
.L_x_114:
[----:B-1----:R1:W2:Y:S02]  /*8340*/  SYNCS.PHASECHK.TRANS64.TRYWAIT P0, [R0+URZ], R3 ;  /* 0x00000003000075a7 */ /* 0x0022a400080011ff */
[----:B--2---:R-:W-:Y:S05]  /*8350*/  @!P0 NANOSLEEP.SYNCS 0x989680 ;  /* 0x009896800000895d */ /* 0x004fea0003900000 */
[----:B------:R-:W2:Y:S02]  /*8360*/  @!P0 SYNCS.PHASECHK.TRANS64 P0, [R0+URZ], R3 ;  /* 0x00000003000085a7 */ /* 0x000ea400080010ff */
[----:B--2---:R-:W-:Y:S05]  /*8370*/  @!P0 BRA `(.L_x_114) ;  /* 0xfffffffc00f08947 */ /* 0x004fea000383ffff */
[----:B------:R-:W-:Y:S05]  /*8380*/  BRA `(.L_x_115) ;  /* 0xffffffa000187947 */ /* 0x000fea000383ffff */
.L_x_41:
[----:B-1----:R1:W2:Y:S02]  /*8390*/  SYNCS.PHASECHK.TRANS64.TRYWAIT P0, [R0+URZ+0xd0], R5 ;  /* 0x0000d005000075a7 */ /* 0x0022a400080011ff */
[----:B--2---:R-:W-:Y:S05]  /*83a0*/  @!P0 NANOSLEEP.SYNCS 0x989680 ;  /* 0x009896800000895d */ /* 0x004fea0003900000 */
[----:B------:R-:W2:Y:S02]  /*83b0*/  @!P0 SYNCS.PHASECHK.TRANS64 P0, [R0+URZ+0xd0], R5 ;  /* 0x0000d005000085a7 */ /* 0x000ea400080010ff */
[----:B--2---:R-:W-:Y:S05]  /*83c0*/  @!P0 BRA `(.L_x_41) ;  /* 0xfffffffc00f08947 */ /* 0x004fea000383ffff */
[----:B------:R-:W-:Y:S05]  /*83d0*/  BRA `(.L_x_116) ;  /* 0xffffffa000747947 */ /* 0x000fea000383ffff */
.L_x_42:
[----:B------:R-:W-:-:S07]  /*83e0*/  MOV R0, UR5 ;  /* 0x0000000500007c02 */ /* 0x000fce0008000f00 */
.L_x_117:
[----:B-1----:R1:W2:Y:S02]  /*83f0*/  SYNCS.PHASECHK.TRANS64.TRYWAIT P0, [R0+URZ+0x80], R5 ;  /* 0x00008005000075a7 */ /* 0x0022a400080011ff */
[----:B--2---:R-:W-:Y:S05]  /*8400*/  @!P0 NANOSLEEP.SYNCS 0x989680 ;  /* 0x009896800000895d */ /* 0x004fea0003900000 */
[----:B------:R-:W2:Y:S02]  /*8410*/  @!P0 SYNCS.PHASECHK.TRANS64 P0, [R0+URZ+0x80], R5 ;  /* 0x00008005000085a7 */ /* 0x000ea400080010ff */
[----:B--2---:R-:W-:Y:S05]  /*8420*/  @!P0 BRA `(.L_x_117) ;  /* 0xfffffffc00f08947 */ /* 0x004fea000383ffff */
[----:B------:R-:W-:Y:S05]  /*8430*/  BRA `(.L_x_118) ;  /* 0xffffffa000847947 */ /* 0x000fea000383ffff */
.L_x_43:
[----:B-1----:R1:W2:Y:S02]  /*8440*/  SYNCS.PHASECHK.TRANS64.TRYWAIT P1, [R0+URZ+0x70], R5 ;  /* 0x00007005000075a7 */ /* 0x0022a400080211ff */
[----:B--2---:R-:W-:Y:S05]  /*8450*/  @!P1 NANOSLEEP.SYNCS 0x989680 ;  /* 0x009896800000995d */ /* 0x004fea0003900000 */
[----:B------:R-:W2:Y:S02]  /*8460*/  @!P1 SYNCS.PHASECHK.TRANS64 P1, [R0+URZ+0x70], R5 ;  /* 0x00007005000095a7 */ /* 0x000ea400080210ff */
[----:B--2---:R-:W-:Y:S05]  /*8470*/  @!P1 BRA `(.L_x_43) ;  /* 0xfffffffc00f09947 */ /* 0x004fea000383ffff */
[----:B------:R-:W-:Y:S05]  /*8480*/  BRA `(.L_x_119) ;  /* 0xffffffa000b47947 */ /* 0x000fea000383ffff */
.L_x_46:
[----:B------:R-:W-:-:S07]  /*8490*/  MOV R0, UR5 ;  /* 0x0000000500007c02 */ /* 0x000fce0008000f00 */
.L_x_120:
[----:B-1----:R1:W2:Y:S02]  /*84a0*/  SYNCS.PHASECHK.TRANS64.TRYWAIT P0, [R0+URZ+0x80], R3 ;  /* 0x00008003000075a7 */ /* 0x0022a400080011ff */
[----:B--2---:R-:W-:Y:S05]  /*84b0*/  @!P0 NANOSLEEP.SYNCS 0x989680 ;  /* 0x009896800000895d */ /* 0x004fea0003900000 */
[----:B------:R-:W2:Y:S02]  /*84c0*/  @!P0 SYNCS.PHASECHK.TRANS64 P0, [R0+URZ+0x80], R3 ;  /* 0x00008003000085a7 */ /* 0x000ea400080010ff */
[----:B--2---:R-:W-:Y:S05]  /*84d0*/  @!P0 BRA `(.L_x_120) ;  /* 0xfffffffc00f08947 */ /* 0x004fea000383ffff */
[----:B------:R-:W-:Y:S05]  /*84e0*/  BRA `(.L_x_45) ;  /* 0xffffffa400087947 */ /* 0x000fea000383ffff */
.L_x_53:
[----:B-1----:R1:W2:Y:S02]  /*84f0*/  SYNCS.PHASECHK.TRANS64.TRYWAIT P1, [R0+URZ+0x70], R5 ;  /* 0x00007005000075a7 */ /* 0x0022a400080211ff */
[----:B--2---:R-:W-:Y:S05]  /*8500*/  @!P1 NANOSLEEP.SYNCS 0x989680 ;  /* 0x009896800000995d */ /* 0x004fea0003900000 */
[----:B------:R-:W2:Y:S02]  /*8510*/  @!P1 SYNCS.PHASECHK.TRANS64 P1, [R0+URZ+0x70], R5 ;  /* 0x00007005000095a7 */ /* 0x000ea400080210ff */
[----:B--2---:R-:W-:Y:S05]  /*8520*/  @!P1 BRA `(.L_x_53) ;  /* 0xfffffffc00f09947 */ /* 0x004fea000383ffff */
[----:B------:R-:W-:Y:S05]  /*8530*/  BRA `(.L_x_121) ;  /* 0xffffffa800687947 */ /* 0x000fea000383ffff */
.L_x_54:
[----:B------:R-:W-:-:S07]  /*8540*/  MOV R3, UR8 ;  /* 0x0000000800037c02 */ /* 0x000fce0008000f00 */
.L_x_122:
[----:B-1----:R1:W2:Y:S02]  /*8550*/  SYNCS.PHASECHK.TRANS64.TRYWAIT P0, [R3+URZ+0xb0], R0 ;  /* 0x0000b000030075a7 */ /* 0x0022a400080011ff */
[----:B--2---:R-:W-:Y:S05]  /*8560*/  @!P0 NANOSLEEP.SYNCS 0x989680 ;  /* 0x009896800000895d */ /* 0x004fea0003900000 */
[----:B------:R-:W2:Y:S02]  /*8570*/  @!P0 SYNCS.PHASECHK.TRANS64 P0, [R3+URZ+0xb0], R0 ;  /* 0x0000b000030085a7 */ /* 0x000ea400080010ff */
[----:B--2---:R-:W-:Y:S05]  /*8580*/  @!P0 BRA `(.L_x_122) ;  /* 0xfffffffc00f08947 */ /* 0x004fea000383ffff */
[----:B------:R-:W-:Y:S05]  /*8590*/  BRA `(.L_x_123) ;  /* 0xffffffa800a07947 */ /* 0x000fea000383ffff */
.L_x_57:
[----:B------:R-:W-:Y:S07]  /*85a0*/  MOV R0, UR7 ;  /* 0x0000000700007c02 */ /* 0x000fee0008000f00 */
.L_x_124:
[----:B-1----:R1:W2:Y:S02]  /*85b0*/  SYNCS.PHASECHK.TRANS64.TRYWAIT P0, [R0+URZ], R3 ;  /* 0x00000003000075a7 */ /* 0x0022a400080011ff */
[----:B--2---:R-:W-:Y:S05]  /*85c0*/  @!P0 NANOSLEEP.SYNCS 0x989680 ;  /* 0x009896800000895d */ /* 0x004fea0003900000 */
[----:B------:R-:W2:Y:S02]  /*85d0*/  @!P0 SYNCS.PHASECHK.TRANS64 P0, [R0+URZ], R3 ;  /* 0x00000003000085a7 */ /* 0x000ea400080010ff */
[----:B--2---:R-:W-:Y:S05]  /*85e0*/  @!P0 BRA `(.L_x_124) ;  /* 0xfffffffc00f08947 */ /* 0x004fea000383ffff */
[----:B------:R-:W-:Y:S05]  /*85f0*/  BRA `(.L_x_56) ;  /* 0xffffffa800bc7947 */ /* 0x000fea000383ffff */
.L_x_60:
[----:B------:R-:W-:-:S07]  /*8600*/  MOV R0, UR5 ;  /* 0x0000000500007c02 */ /* 0x000fce0008000f00 */
.L_x_125:
[----:B--2---:R2:W3:Y:S02]  /*8610*/  SYNCS.PHASECHK.TRANS64.TRYWAIT P0, [R0+URZ], R3 ;  /* 0x00000003000075a7 */ /* 0x0044e400080011ff */
[----:B---3--:R-:W-:Y:S05]  /*8620*/  @!P0 NANOSLEEP.SYNCS 0x989680 ;  /* 0x009896800000895d */ /* 0x008fea0003900000 */
[----:B------:R-:W3:Y:S02]  /*8630*/  @!P0 SYNCS.PHASECHK.TRANS64 P0, [R0+URZ], R3 ;  /* 0x00000003000085a7 */ /* 0x000ee400080010ff */
[----:B---3--:R-:W-:Y:S05]  /*8640*/  @!P0 BRA `(.L_x_125) ;  /* 0xfffffffc00f08947 */ /* 0x008fea000383ffff */
[----:B------:R-:W-:Y:S05]  /*8650*/  BRA `(.L_x_126) ;  /* 0xffffffac00707947 */ /* 0x000fea000383ffff */
.L_x_61:
[----:B------:R-:W-:-:S07]  /*8660*/  MOV R0, UR5 ;  /* 0x0000000500007c02 */ /* 0x000fce0008000f00 */
.L_x_127:
[----:B-1----:R1:W2:Y:S02]  /*8670*/  SYNCS.PHASECHK.TRANS64.TRYWAIT P0, [R0+URZ], R3 ;  /* 0x00000003000075a7 */ /* 0x0022a400080011ff */
[----:B--2---:R-:W-:Y:S05]  /*8680*/  @!P0 NANOSLEEP.SYNCS 0x989680 ;  /* 0x009896800000895d */ /* 0x004fea0003900000 */
[----:B------:R-:W2:Y:S02]  /*8690*/  @!P0 SYNCS.PHASECHK.TRANS64 P0, [R0+URZ], R3 ;  /* 0x00000003000085a7 */ /* 0x000ea400080010ff */
[----:B--2---:R-:W-:Y:S05]  /*86a0*/  @!P0 BRA `(.L_x_127) ;  /* 0xfffffffc00f08947 */ /* 0x004fea000383ffff */
[----:B------:R-:W-:Y:S05]  /*86b0*/  BRA `(.L_x_128) ;  /* 0xffffffac007c7947 */ /* 0x000fea000383ffff */
.L_x_62:
[----:B------:R-:W-:-:S07]  /*86c0*/  MOV R0, UR5 ;  /* 0x0000000500007c02 */ /* 0x000fce0008000f00 */
.L_x_129:
[----:B-1----:R1:W2:Y:S02]  /*86d0*/  SYNCS.PHASECHK.TRANS64.TRYWAIT P0, [R0+URZ], R3 ;  /* 0x00000003000075a7 */ /* 0x0022a400080011ff */
[----:B--2---:R-:W-:Y:S05]  /*86e0*/  @!P0 NANOSLEEP.SYNCS 0x989680 ;  /* 0x009896800000895d */ /* 0x004fea0003900000 */
[----:B------:R-:W2:Y:S02]  /*86f0*/  @!P0 SYNCS.PHASECHK.TRANS64 P0, [R0+URZ], R3 ;  /* 0x00000003000085a7 */ /* 0x000ea400080010ff */
[----:B--2---:R-:W-:Y:S05]  /*8700*/  @!P0 BRA `(.L_x_129) ;  /* 0xfffffffc00f08947 */ /* 0x004fea000383ffff */
[----:B------:R-:W-:Y:S05]  /*8710*/  BRA `(.L_x_130) ;  /* 0xffffffac00887947 */ /* 0x000fea000383ffff */
.L_x_63:
[----:B------:R-:W-:-:S07]  /*8720*/  MOV R0, UR7 ;  /* 0x0000000700007c02 */ /* 0x000fce0008000f00 */
.L_x_131:
[----:B-1----:R1:W2:Y:S02]  /*8730*/  SYNCS.PHASECHK.TRANS64.TRYWAIT P0, [R0+URZ], R3 ;  /* 0x00000003000075a7 */ /* 0x0022a400080011ff */
[----:B--2---:R-:W-:Y:S05]  /*8740*/  @!P0 NANOSLEEP.SYNCS 0x989680 ;  /* 0x009896800000895d */ /* 0x004fea0003900000 */
[----:B------:R-:W2:Y:S02]  /*8750*/  @!P0 SYNCS.PHASECHK.TRANS64 P0, [R0+URZ], R3 ;  /* 0x00000003000085a7 */ /* 0x000ea400080010ff */
[----:B--2---:R-:W-:Y:S05]  /*8760*/  @!P0 BRA `(.L_x_131) ;  /* 0xfffffffc00f08947 */ /* 0x004fea000383ffff */
[----:B------:R-:W-:Y:S05]  /*8770*/  BRA `(.L_x_132) ;  /* 0xffffffac00947947 */ /* 0x000fea000383ffff */
.L_x_68:
[----:B--2---:R2:W3:Y:S02]  /*8780*/  SYNCS.PHASECHK.TRANS64.TRYWAIT P0, [R0+URZ+0x70], R3 ;  /* 0x00007003000075a7 */ /* 0x0044e400080011ff */
[----:B---3--:R-:W-:Y:S05]  /*8790*/  @!P0 NANOSLEEP.SYNCS 0x989680 ;  /* 0x009896800000895d */ /* 0x008fea0003900000 */
[----:B------:R-:W3:Y:S02]  /*87a0*/  @!P0 SYNCS.PHASECHK.TRANS64 P0, [R0+URZ+0x70], R3 ;  /* 0x00007003000085a7 */ /* 0x000ee400080010ff */
[----:B---3--:R-:W-:Y:S05]  /*87b0*/  @!P0 BRA `(.L_x_68) ;  /* 0xfffffffc00f08947 */ /* 0x008fea000383ffff */
[----:B------:R-:W-:Y:S05]  /*87c0*/  BRA `(.L_x_133) ;  /* 0xffffffb000987947 */ /* 0x000fea000383ffff */
.L_x_71:
[----:B------:R-:W-:Y:S07]  /*87d0*/  MOV R0, UR7 ;  /* 0x0000000700007c02 */ /* 0x000fee0008000f00 */
.L_x_134:
[----:B--2---:R2:W3:Y:S02]  /*87e0*/  SYNCS.PHASECHK.TRANS64.TRYWAIT P0, [R0+URZ+0x68], R3 ;  /* 0x00006803000075a7 */ /* 0x0044e400080011ff */
[----:B---3--:R-:W-:Y:S05]  /*87f0*/  @!P0 NANOSLEEP.SYNCS 0x989680 ;  /* 0x009896800000895d */ /* 0x008fea0003900000 */
[----:B------:R-:W3:Y:S02]  /*8800*/  @!P0 SYNCS.PHASECHK.TRANS64 P0, [R0+URZ+0x68], R3 ;  /* 0x00006803000085a7 */ /* 0x000ee400080010ff */
[----:B---3--:R-:W-:Y:S05]  /*8810*/  @!P0 BRA `(.L_x_134) ;  /* 0xfffffffc00f08947 */ /* 0x008fea000383ffff */
[----:B------:R-:W-:Y:S05]  /*8820*/  BRA `(.L_x_70) ;  /* 0xffffffb400787947 */ /* 0x000fea000383ffff */
.L_x_74:
[----:B--2---:R-:W-:Y:S07]  /*8830*/  MOV R3, UR7 ;  /* 0x0000000700037c02 */ /* 0x004fee0008000f00 */
.L_x_135:
[----:B-1----:R1:W2:Y:S02]  /*8840*/  SYNCS.PHASECHK.TRANS64.TRYWAIT P0, [R3+URZ+0x50], R12 ;  /* 0x0000500c030075a7 */ /* 0x0022a400080011ff */
[----:B--2---:R-:W-:Y:S05]  /*8850*/  @!P0 NANOSLEEP.SYNCS 0x989680 ;  /* 0x009896800000895d */ /* 0x004fea0003900000 */
[----:B------:R-:W2:Y:S02]  /*8860*/  @!P0 SYNCS.PHASECHK.TRANS64 P0, [R3+URZ+0x50], R12 ;  /* 0x0000500c030085a7 */ /* 0x000ea400080010ff */
[----:B--2---:R-:W-:Y:S05]  /*8870*/  @!P0 BRA `(.L_x_135) ;  /* 0xfffffffc00f08947 */ /* 0x004fea000383ffff */
[----:B------:R-:W-:Y:S05]  /*8880*/  BRA `(.L_x_136) ;  /* 0xffffffb400f07947 */ /* 0x000fea000383ffff */
.L_x_75:
[----:B------:R-:W-:Y:S07]  /*8890*/  MOV R3, UR7 ;  /* 0x0000000700037c02 */ /* 0x000fee0008000f00 */
.L_x_137:
[----:B-1----:R1:W2:Y:S02]  /*88a0*/  SYNCS.PHASECHK.TRANS64.TRYWAIT P0, [R3+URZ+0x58], R12 ;  /* 0x0000580c030075a7 */ /* 0x0022a400080011ff */
[----:B--2---:R-:W-:Y:S05]  /*88b0*/  @!P0 NANOSLEEP.SYNCS 0x989680 ;  /* 0x009896800000895d */ /* 0x004fea0003900000 */
[----:B------:R-:W2:Y:S02]  /*88c0*/  @!P0 SYNCS.PHASECHK.TRANS64 P0, [R3+URZ+0x58], R12 ;  /* 0x0000580c030085a7 */ /* 0x000ea400080010ff */
[----:B--2---:R-:W-:Y:S05]  /*88d0*/  @!P0 BRA `(.L_x_137) ;  /* 0xfffffffc00f08947 */ /* 0x004fea000383ffff */
[----:B------:R-:W-:Y:S05]  /*88e0*/  BRA `(.L_x_138) ;  /* 0xffffffb800707947 */ /* 0x000fea000383ffff */
.L_x_77:
[----:B------:R-:W-:-:S07]  /*88f0*/  MOV R0, UR7 ;  /* 0x0000000700007c02 */ /* 0x000fce0008000f00 */
.L_x_139:
[----:B-1----:R1:W3:Y:S02]  /*8900*/  SYNCS.PHASECHK.TRANS64.TRYWAIT P0, [R0+URZ+0x50], R3 ;  /* 0x00005003000075a7 */ /* 0x0022e400080011ff */
[----:B---3--:R-:W-:Y:S05]  /*8910*/  @!P0 NANOSLEEP.SYNCS 0x989680 ;  /* 0x009896800000895d */ /* 0x008fea0003900000 */
[----:B------:R-:W3:Y:S02]  /*8920*/  @!P0 SYNCS.PHASECHK.TRANS64 P0, [R0+URZ+0x50], R3 ;  /* 0x00005003000085a7 */ /* 0x000ee400080010ff */
[----:B---3--:R-:W-:Y:S05]  /*8930*/  @!P0 BRA `(.L_x_139) ;  /* 0xfffffffc00f08947 */ /* 0x008fea000383ffff */
[----:B------:R-:W-:Y:S05]  /*8940*/  BRA `(.L_x_140) ;  /* 0xffffffb800e07947 */ /* 0x000fea000383ffff */
.L_x_79:
[----:B--2---:R2:W4:Y:S02]  /*8950*/  SYNCS.PHASECHK.TRANS64.TRYWAIT P0, [R0+URZ+0x70], R3 ;  /* 0x00007003000075a7 */ /* 0x00452400080011ff */
[----:B----4-:R-:W-:Y:S05]  /*8960*/  @!P0 NANOSLEEP.SYNCS 0x989680 ;  /* 0x009896800000895d */ /* 0x010fea0003900000 */
[----:B------:R-:W4:Y:S02]  /*8970*/  @!P0 SYNCS.PHASECHK.TRANS64 P0, [R0+URZ+0x70], R3 ;  /* 0x00007003000085a7 */ /* 0x000f2400080010ff */
[----:B----4-:R-:W-:Y:S05]  /*8980*/  @!P0 BRA `(.L_x_79) ;  /* 0xfffffffc00f08947 */ /* 0x010fea000383ffff */
[----:B------:R-:W-:Y:S05]  /*8990*/  BRA `(.L_x_141) ;  /* 0xffffffbc00a87947 */ /* 0x000fea000383ffff */
.L_x_90:
[----:B-1----:R1:W3:Y:S02]  /*89a0*/  SYNCS.PHASECHK.TRANS64.TRYWAIT P1, [R3+URZ+0x40], R0 ;  /* 0x00004000030075a7 */ /* 0x0022e400080211ff */
[----:B---3--:R-:W-:Y:S05]  /*89b0*/  @!P1 NANOSLEEP.SYNCS 0x989680 ;  /* 0x009896800000995d */ /* 0x008fea0003900000 */
[----:B------:R-:W3:Y:S02]  /*89c0*/  @!P1 SYNCS.PHASECHK.TRANS64 P1, [R3+URZ+0x40], R0 ;  /* 0x00004000030095a7 */ /* 0x000ee400080210ff */
[----:B---3--:R-:W-:Y:S05]  /*89d0*/  @!P1 BRA `(.L_x_90) ;  /* 0xfffffffc00f09947 */ /* 0x008fea000383ffff */
[----:B------:R-:W-:Y:S05]  /*89e0*/  BRA `(.L_x_89) ;  /* 0xffffffc800cc7947 */ /* 0x000fea000383ffff */
.L_x_92:
[----:B-1----:R1:W4:Y:S02]  /*89f0*/  SYNCS.PHASECHK.TRANS64.TRYWAIT P0, [R207+URZ+0x90], R2 ;  /* 0x00009002cf0075a7 */ /* 0x00232400080011ff */
[----:B----4-:R-:W-:Y:S05]  /*8a00*/  @!P0 NANOSLEEP.SYNCS 0x989680 ;  /* 0x009896800000895d */ /* 0x010fea0003900000 */
[----:B------:R-:W4:Y:S02]  /*8a10*/  @!P0 SYNCS.PHASECHK.TRANS64 P0, [R207+URZ+0x90], R2 ;  /* 0x00009002cf0085a7 */ /* 0x000f2400080010ff */
[----:B----4-:R-:W-:Y:S05]  /*8a20*/  @!P0 BRA `(.L_x_92) ;  /* 0xfffffffc00f08947 */ /* 0x010fea000383ffff */
[----:B------:R-:W-:Y:S05]  /*8a30*/  BRA `(.L_x_91) ;  /* 0xffffffcc00287947 */ /* 0x000fea000383ffff */
.L_x_101:
[----:B--2---:R2:W3:Y:S02]  /*8a40*/  SYNCS.PHASECHK.TRANS64.TRYWAIT P0, [R210+URZ+0x40], R3 ;  /* 0x00004003d20075a7 */ /* 0x0044e400080011ff */
[----:B---3--:R-:W-:Y:S05]  /*8a50*/  @!P0 NANOSLEEP.SYNCS 0x989680 ;  /* 0x009896800000895d */ /* 0x008fea0003900000 */
[----:B------:R-:W3:Y:S02]  /*8a60*/  @!P0 SYNCS.PHASECHK.TRANS64 P0, [R210+URZ+0x40], R3 ;  /* 0x00004003d20085a7 */ /* 0x000ee400080010ff */
[----:B---3--:R-:W-:Y:S05]  /*8a70*/  @!P0 BRA `(.L_x_101) ;  /* 0xfffffffc00f08947 */ /* 0x008fea000383ffff */
[----:B------:R-:W-:Y:S05]  /*8a80*/  BRA `(.L_x_100) ;  /* 0xffffffe000347947 */ /* 0x000fea000383ffff */
        .weak           $__internal_0_$__cuda_sm10x_tcgen05_guardrail_trap_col_being_dealloced_not_returned_by_alloc
        .type           $__internal_0_$__cuda_sm10x_tcgen05_guardrail_trap_col_being_dealloced_not_returned_by_alloc,@function
        .size           $__internal_0_$__cuda_sm10x_tcgen05_guardrail_trap_col_being_dealloced_not_returned_by_alloc,($__internal_1_$__cuda_sm10x_tcgen05_guardrail_trap_phase_invalid_during_alloc - $__internal_0_$__cuda_sm10x_tcgen05_guardrail_trap_col_being_dealloced_not_returned_by_alloc)
$__internal_0_$__cuda_sm10x_tcgen05_guardrail_trap_col_being_dealloced_not_returned_by_alloc:
[----:B------:R-:W-:Y:S05]  /*8a90*/  BPT.TRAP 0x1 ;  /* 0x000000040000795c */ /* 0x000fea0000300000 */
[----:B------:R-:W-:-:S04]  /*8aa0*/  HFMA2 R3, -RZ, RZ, 0, 0 ;  /* 0x00000000ff037431 */ /* 0x000fc800000001ff */
[----:B------:R-:W-:Y:S05]  /*8ab0*/  RET.REL.NODEC R2 `(_ZN7cutlass13device_kernelINS_4gemm6kernel13GemmUniversalIN4cute5tupleIJiiiiEEENS1_10collective13CollectiveMmaINS1_35MainloopSm100TmaUmmaWarpSpecializedILi4ELi2ELi4ENS5_IJNS4_1CILi1EEESB_SB_EEEEENS5_IJNSA_ILi128EEESE_NSA_ILi64EEEEEENS_12float_e5m2_tENS5_IJlSB_lEEESH_SI_NS4_8TiledMMAINS4_8MMA_AtomIJNS4_10MMA_TraitsINS4_19SM100_MMA_F8F6F4_SSEJSH_SH_fSE_SE_NS4_17integral_constantINS4_4UMMA5MajorELSP_0EEESQ_NSN_INSO_7ScaleInELSR_0EEESS_EEEEEENS4_6LayoutISC_NS5_IJNSA_ILi0EEESW_SW_EEEEENS5_IJNS4_10UnderscoreESZ_SZ_EEEEENS4_13SM90_TMA_LOADENS4_14ComposedLayoutINS4_7SwizzleILi2ELi4ELi3EEENS4_18smem_ptr_flag_bitsILi8EEENSV_INS5_IJNSA_ILi8EEESF_EEENS5_IJSF_SB_EEEEEEEvNS4_8identityES12_S1C_vS1D_EENS_8epilogue10collective18CollectiveEpilogueINS1F_23Sm100TmaWarpSpecializedILi2ELi2ELi64ELb0ELb0EEEJSG_NS5_IJNSV_ISE_SB_EENSV_ISF_SB_EEEEESH_SI_SH_SI_NS1F_6fusion15FusionCallbacksIS1J_NS1N_17LinearCombinationISH_fSH_fLNS_15FloatRoundStyleE2EEESG_S1M_JEEENS4_5SM1004TMEM4LOAD26SM100_TMEM_LOAD_32dp32b64xES12_S1C_NS4_39AutoVectorizingCopyWithAssumedAlignmentILi128EEENS4_14SM90_TMA_STOREES1C_S1Y_S1Y_EEEvvEEEEvNT_6ParamsE) ;  /* 0xffffff7402507950 */ /* 0x000fea0003c3ffff */
        .weak           $__internal_1_$__cuda_sm10x_tcgen05_guardrail_trap_phase_invalid_during_alloc
        .type           $__internal_1_$__cuda_sm10x_tcgen05_guardrail_trap_phase_invalid_during_alloc,@function
        .size           $__internal_1_$__cuda_sm10x_tcgen05_guardrail_trap_phase_invalid_during_alloc,($__internal_2_$__cuda_sm10x_tcgen05_guardrail_trap_unallocated_columns_being_dealloced - $__internal_1_$__cuda_sm10x_tcgen05_guardrail_trap_phase_invalid_during_alloc)
$__internal_1_$__cuda_sm10x_tcgen05_guardrail_trap_phase_invalid_during_alloc:
[----:B------:R-:W-:Y:S05]  /*8ac0*/  BPT.TRAP 0x1 ;  /* 0x000000040000795c */ /* 0x000fea0000300000 */
[----:B------:R-:W-:-:S04]  /*8ad0*/  MOV R3, 0x0 ;  /* 0x0000000000037802 */ /* 0x000fc80000000f00 */
[----:B------:R-:W-:Y:S05]  /*8ae0*/  RET.REL.NODEC R2 `(_ZN7cutlass13device_kernelINS_4gemm6kernel13GemmUniversalIN4cute5tupleIJiiiiEEENS1_10collective13CollectiveMmaINS1_35MainloopSm100TmaUmmaWarpSpecializedILi4ELi2ELi4ENS5_IJNS4_1CILi1EEESB_SB_EEEEENS5_IJNSA_ILi128EEESE_NSA_ILi64EEEEEENS_12float_e5m2_tENS5_IJlSB_lEEESH_SI_NS4_8TiledMMAINS4_8MMA_AtomIJNS4_10MMA_TraitsINS4_19SM100_MMA_F8F6F4_SSEJSH_SH_fSE_SE_NS4_17integral_constantINS4_4UMMA5MajorELSP_0EEESQ_NSN_INSO_7ScaleInELSR_0EEESS_EEEEEENS4_6LayoutISC_NS5_IJNSA_ILi0EEESW_SW_EEEEENS5_IJNS4_10UnderscoreESZ_SZ_EEEEENS4_13SM90_TMA_LOADENS4_14ComposedLayoutINS4_7SwizzleILi2ELi4ELi3EEENS4_18smem_ptr_flag_bitsILi8EEENSV_INS5_IJNSA_ILi8EEESF_EEENS5_IJSF_SB_EEEEEEEvNS4_8identityES12_S1C_vS1D_EENS_8epilogue10collective18CollectiveEpilogueINS1F_23Sm100TmaWarpSpecializedILi2ELi2ELi64ELb0ELb0EEEJSG_NS5_IJNSV_ISE_SB_EENSV_ISF_SB_EEEEESH_SI_SH_SI_NS1F_6fusion15FusionCallbacksIS1J_NS1N_17LinearCombinationISH_fSH_fLNS_15FloatRoundStyleE2EEESG_S1M_JEEENS4_5SM1004TMEM4LOAD26SM100_TMEM_LOAD_32dp32b64xES12_S1C_NS4_39AutoVectorizingCopyWithAssumedAlignmentILi128EEENS4_14SM90_TMA_STOREES1C_S1Y_S1Y_EEEvvEEEEvNT_6ParamsE) ;  /* 0xffffff7402447950 */ /* 0x000fea0003c3ffff */
        .weak           $__internal_2_$__cuda_sm10x_tcgen05_guardrail_trap_unallocated_columns_being_dealloced
        .type           $__internal_2_$__cuda_sm10x_tcgen05_guardrail_trap_unallocated_columns_being_dealloced,@function
        .size           $__internal_2_$__cuda_sm10x_tcgen05_guardrail_trap_unallocated_columns_being_dealloced,(.L_x_143 - $__internal_2_$__cuda_sm10x_tcgen05_guardrail_trap_unallocated_columns_being_dealloced)
$__internal_2_$__cuda_sm10x_tcgen05_guardrail_trap_unallocated_columns_being_dealloced:
[----:B------:R-:W-:Y:S05]  /*8af0*/  BPT.TRAP 0x1 ;  /* 0x000000040000795c */ /* 0x000fea0000300000 */
[----:B------:R-:W-:-:S04]  /*8b00*/  HFMA2 R3, -RZ, RZ, 0, 0 ;  /* 0x00000000ff037431 */ /* 0x000fc800000001ff */
[----:B------:R-:W-:Y:S05]  /*8b10*/  RET.REL.NODEC R2 `(_ZN7cutlass13device_kernelINS_4gemm6kernel13GemmUniversalIN4cute5tupleIJiiiiEEENS1_10collective13CollectiveMmaINS1_35MainloopSm100TmaUmmaWarpSpecializedILi4ELi2ELi4ENS5_IJNS4_1CILi1EEESB_SB_EEEEENS5_IJNSA_ILi128EEESE_NSA_ILi64EEEEEENS_12float_e5m2_tENS5_IJlSB_lEEESH_SI_NS4_8TiledMMAINS4_8MMA_AtomIJNS4_10MMA_TraitsINS4_19SM100_MMA_F8F6F4_SSEJSH_SH_fSE_SE_NS4_17integral_constantINS4_4UMMA5MajorELSP_0EEESQ_NSN_INSO_7ScaleInELSR_0EEESS_EEEEEENS4_6LayoutISC_NS5_IJNSA_ILi0EEESW_SW_EEEEENS5_IJNS4_10UnderscoreESZ_SZ_EEEEENS4_13SM90_TMA_LOADENS4_14ComposedLayoutINS4_7SwizzleILi2ELi4ELi3EEENS4_18smem_ptr_flag_bitsILi8EEENSV_INS5_IJNSA_ILi8EEESF_EEENS5_IJSF_SB_EEEEEEEvNS4_8identityES12_S1C_vS1D_EENS_8epilogue10collective18CollectiveEpilogueINS1F_23Sm100TmaWarpSpecializedILi2ELi2ELi64ELb0ELb0EEEJSG_NS5_IJNSV_ISE_SB_EENSV_ISF_SB_EEEEESH_SI_SH_SI_NS1F_6fusion15FusionCallbacksIS1J_NS1N_17LinearCombinationISH_fSH_fLNS_15FloatRoundStyleE2EEESG_S1M_JEEENS4_5SM1004TMEM4LOAD26SM100_TMEM_LOAD_32dp32b64xES12_S1C_NS4_39AutoVectorizingCopyWithAssumedAlignmentILi128EEENS4_14SM90_TMA_STOREES1C_S1Y_S1Y_EEEvvEEEEvNT_6ParamsE) ;  /* 0xffffff7402387950 */ /* 0x000fea0003c3ffff */
.L_x_142:
[----:B------:R-:W-:-:S00]  /*8b20*/  BRA `(.L_x_142) ;  /* 0xfffffffc00fc7947 */ /* 0x000fc0000383ffff */
[----:B------:R-:W-:-:S00]  /*8b30*/  NOP ;  /* 0x0000000000007918 */ /* 0x000fc00000000000 */
        /* <DEDUP_REMOVED lines=12> */
.L_x_143:


//--------------------- .nv.global.init           --------------------------
	.section	.nv.global.init,"aw",@progbits
.nv.global.init:
	.type		$str$27,@object
	.size		$str$27,($str$28 - $str$27)
$str$27:
        /*0000*/ 	.byte	0x28, 0x61, 0x64, 0x64, 0x72, 0x65, 0x73, 0x73, 0x20, 0x26, 0x20, 0x6d, 0x61, 0x73, 0x6b, 0x29
        /*0010*/ 	.byte	0x20, 0x3d, 0x3d, 0x20, 0x30, 0x00
	.type		$str$28,@object
	.size		$str$28,($str$26 - $str$28)
$str$28:
        /*0016*/ 	.byte	0x2f, 0x74, 0x6d, 0x70, 0x2f, 0x63, 0x75, 0x74, 0x6c, 0x61, 0x73, 0x73, 0x5f, 0x73, 0x77, 0x65
        /*0026*/ 	.byte	0x65, 0x70, 0x5f, 0x73, 0x72, 0x63, 0x2f, 0x69, 0x6e, 0x63, 0x6c, 0x75, 0x64, 0x65, 0x2f, 0x63
        /*0036*/ 	.byte	0x75, 0x74, 0x65, 0x2f, 0x70, 0x6f, 0x69, 0x6e, 0x74, 0x65, 0x72, 0x5f, 0x66, 0x6c, 0x61, 0x67
        /*0046*/ 	.byte	0x67, 0x65, 0x64, 0x2e, 0x68, 0x70, 0x70, 0x00
	.type		$str$26,@object
	.size		$str$26,($str$25 - $str$26)
$str$26:
        /*004e*/ 	.byte	0x2f, 0x74, 0x6d, 0x70, 0x2f, 0x63, 0x75, 0x74, 0x6c, 0x61, 0x73, 0x73, 0x5f, 0x73, 0x77, 0x65
        /*005e*/ 	.byte	0x65, 0x70, 0x5f, 0x73, 0x72, 0x63, 0x2f, 0x69, 0x6e, 0x63, 0x6c, 0x75, 0x64, 0x65, 0x2f, 0x63
        /*006e*/ 	.byte	0x75, 0x74, 0x65, 0x2f, 0x61, 0x74, 0x6f, 0x6d, 0x2f, 0x63, 0x6f, 0x70, 0x79, 0x5f, 0x74, 0x72
        /*007e*/ 	.byte	0x61, 0x69, 0x74, 0x73, 0x5f, 0x73, 0x6d, 0x31, 0x30, 0x30, 0x2e, 0x68, 0x70, 0x70, 0x00
	.type		$str$25,@object
	.size		$str$25,(__unnamed_1 - $str$25)
$str$25:
        /*008d*/ 	.byte	0x28, 0x28, 0x75, 0x69, 0x6e, 0x74, 0x33, 0x32, 0x5f, 0x74, 0x28, 0x74, 0x68, 0x72, 0x65, 0x61
        /*009d*/ 	.byte	0x64, 0x49, 0x64, 0x78, 0x2e, 0x78, 0x29, 0x20, 0x2f, 0x20, 0x33, 0x32, 0x29, 0x20, 0x25, 0x20
        /*00ad*/ 	.byte	0x34, 0x29, 0x20, 0x3d, 0x3d, 0x20, 0x28, 0x28, 0x28, 0x74, 0x6d, 0x65, 0x6d, 0x5f, 0x61, 0x64
        /*00bd*/ 	.byte	0x64, 0x72, 0x20, 0x3e, 0x3e, 0x20, 0x31, 0x36, 0x29, 0x20, 0x2f, 0x20, 0x33, 0x32, 0x29, 0x20
        /*00cd*/ 	.byte	0x25, 0x20, 0x34, 0x29, 0x00
	.type		__unnamed_1,@object
	.size		__unnamed_1,(__unnamed_2 - __unnamed_1)
__unnamed_1:
        /*00d2*/ 	.byte	0x61, 0x75, 0x74, 0x6f, 0x20, 0x63, 0x75, 0x74, 0x65, 0x3a, 0x3a, 0x61, 0x73, 0x5f, 0x70, 0x6f
        /* <DEDUP_REMOVED lines=24> */
        /*0262*/ 	.byte	0x43, 0x3c, 0x38, 0x31, 0x39, 0x32, 0x3e, 0x3e, 0x3e, 0x3e, 0x5d, 0x00
	.type		__unnamed_2,@object
	.size		__unnamed_2,(.L_2 - __unnamed_2)
__unnamed_2:
        /* <DEDUP_REMOVED lines=42> */
        /*050e*/ 	.byte	0x3e, 0x3e, 0x3e, 0x3e, 0x5d, 0x00
.L_2:


//--------------------- .nv.shared._ZN7cutlass13device_kernelINS_4gemm6kernel13GemmUniversalIN4cute5tupleIJiiiiEEENS1_10collective13CollectiveMmaINS1_35MainloopSm100TmaUmmaWarpSpecializedILi4ELi2ELi4ENS5_IJNS4_1CILi1EEESB_SB_EEEEENS5_IJNSA_ILi128EEESE_NSA_ILi64EEEEEENS_12float_e5m2_tENS5_IJlSB_lEEESH_SI_NS4_8TiledMMAINS4_8MMA_AtomIJNS4_10MMA_TraitsINS4_19SM100_MMA_F8F6F4_SSEJSH_SH_fSE_SE_NS4_17integral_constantINS4_4UMMA5MajorELSP_0EEESQ_NSN_INSO_7ScaleInELSR_0EEESS_EEEEEENS4_6LayoutISC_NS5_IJNSA_ILi0EEESW_SW_EEEEENS5_IJNS4_10UnderscoreESZ_SZ_EEEEENS4_13SM90_TMA_LOADENS4_14ComposedLayoutINS4_7SwizzleILi2ELi4ELi3EEENS4_18smem_ptr_flag_bitsILi8EEENSV_INS5_IJNSA_ILi8EEESF_EEENS5_IJSF_SB_EEEEEEEvNS4_8identityES12_S1C_vS1D_EENS_8epilogue10collective18CollectiveEpilogueINS1F_23Sm100TmaWarpSpecializedILi2ELi2ELi64ELb0ELb0EEEJSG_NS5_IJNSV_ISE_SB_EENSV_ISF_SB_EEEEESH_SI_SH_SI_NS1F_6fusion15FusionCallbacksIS1J_NS1N_17LinearCombinationISH_fSH_fLNS_15FloatRoundStyleE2EEESG_S1M_JEEENS4_5SM1004TMEM4LOAD26SM100_TMEM_LOAD_32dp32b64xES12_S1C_NS4_39AutoVectorizingCopyWithAssumedAlignmentILi128EEENS4_14SM90_TMA_STOREES1C_S1Y_S1Y_EEEvvEEEEvNT_6ParamsE --------------------------
	.section	.nv.shared._ZN7cutlass13device_kernelINS_4gemm6kernel13GemmUniversalIN4cute5tupleIJiiiiEEENS1_10collective13CollectiveMmaINS1_35MainloopSm100TmaUmmaWarpSpecializedILi4ELi2ELi4ENS5_IJNS4_1CILi1EEESB_SB_EEEEENS5_IJNSA_ILi128EEESE_NSA_ILi64EEEEEENS_12float_e5m2_tENS5_IJlSB_lEEESH_SI_NS4_8TiledMMAINS4_8MMA_AtomIJNS4_10MMA_TraitsINS4_19SM100_MMA_F8F6F4_SSEJSH_SH_fSE_SE_NS4_17integral_constantINS4_4UMMA5MajorELSP_0EEESQ_NSN_INSO_7ScaleInELSR_0EEESS_EEEEEENS4_6LayoutISC_NS5_IJNSA_ILi0EEESW_SW_EEEEENS5_IJNS4_10UnderscoreESZ_SZ_EEEEENS4_13SM90_TMA_LOADENS4_14ComposedLayoutINS4_7SwizzleILi2ELi4ELi3EEENS4_18smem_ptr_flag_bitsILi8EEENSV_INS5_IJNSA_ILi8EEESF_EEENS5_IJSF_SB_EEEEEEEvNS4_8identityES12_S1C_vS1D_EENS_8epilogue10collective18CollectiveEpilogueINS1F_23Sm100TmaWarpSpecializedILi2ELi2ELi64ELb0ELb0EEEJSG_NS5_IJNSV_ISE_SB_EENSV_ISF_SB_EEEEESH_SI_SH_SI_NS1F_6fusion15FusionCallbacksIS1J_NS1N_17LinearCombinationISH_fSH_fLNS_15FloatRoundStyleE2EEESG_S1M_JEEENS4_5SM1004TMEM4LOAD26SM100_TMEM_LOAD_32dp32b64xES12_S1C_NS4_39AutoVectorizingCopyWithAssumedAlignmentILi128EEENS4_14SM90_TMA_STOREES1C_S1Y_S1Y_EEEvvEEEEvNT_6ParamsE,"aw",@nobits
	.sectionflags	@""
	.align	16
	.zero		1024


//--------------------- .nv.shared.reserved.0     --------------------------
	.section	.nv.shared.reserved.0,"aw",@nobits
	.weak		__nv_reservedSMEM_offset_0_alias
	.size		__nv_reservedSMEM_offset_0_alias, 0, 64
	.other		__nv_reservedSMEM_offset_0_alias,@"STO_CUDA_RESERVED_SHARED STV_DEFAULT"
__nv_reservedSMEM_offset_0_alias:
	.zero		0
.nv.shared.reserved.0:
	.zero		64
	.weak		__nv_reservedSMEM_tcgen05_partition
	.type		__nv_reservedSMEM_tcgen05_partition,@object
	.size		__nv_reservedSMEM_tcgen05_partition,(.L_0 - __nv_reservedSMEM_tcgen05_partition)
__nv_reservedSMEM_tcgen05_partition:
	.zero		32
.L_0:


//--------------------- .nv.global                --------------------------
	.section	.nv.global,"aw",@nobits
.nv.global:
	.type		_ZN40_INTERNAL_c94c3bb1_4_k_cu_2bcff61b_148694cute1_E,@object
	.size		_ZN40_INTERNAL_c94c3bb1_4_k_cu_2bcff61b_148694cute1_E,(_ZN40_INTERNAL_c94c3bb1_4_k_cu_2bcff61b_148694cuda3std3__45__cpo6cbeginE - _ZN40_INTERNAL_c94c3bb1_4_k_cu_2bcff61b_148694cute1_E)
_ZN40_INTERNAL_c94c3bb1_4_k_cu_2bcff61b_148694cute1_E:
	.zero		1
	.type		_ZN40_INTERNAL_c94c3bb1_4_k_cu_2bcff61b_148694cuda3std3__45__cpo6cbeginE,@object
	.size		_ZN40_INTERNAL_c94c3bb1_4_k_cu_2bcff61b_148694cuda3std3__45__cpo6cbeginE,(_ZN40_INTERNAL_c94c3bb1_4_k_cu_2bcff61b_148694cuda3std3__48in_placeE - _ZN40_INTERNAL_c94c3bb1_4_k_cu_2bcff61b_148694cuda3std3__45__cpo6cbeginE)
_ZN40_INTERNAL_c94c3bb1_4_k_cu_2bcff61b_148694cuda3std3__45__cpo6cbeginE:
	.zero		1
	.type		_ZN40_INTERNAL_c94c3bb1_4_k_cu_2bcff61b_148694cuda3std3__48in_placeE,@object
	.size		_ZN40_INTERNAL_c94c3bb1_4_k_cu_2bcff61b_148694cuda3std3__48in_placeE,(_ZN40_INTERNAL_c94c3bb1_4_k_cu_2bcff61b_148694cuda3std6ranges3__45__cpo9iter_moveE - _ZN40_INTERNAL_c94c3bb1_4_k_cu_2bcff61b_148694cuda3std3__48in_placeE)
_ZN40_INTERNAL_c94c3bb1_4_k_cu_2bcff61b_148694cuda3std3__48in_placeE:
	.zero		1
	.type		_ZN40_INTERNAL_c94c3bb1_4_k_cu_2bcff61b_148694cuda3std6ranges3__45__cpo9iter_moveE,@object
	.size		_ZN40_INTERNAL_c94c3bb1_4_k_cu_2bcff61b_148694cuda3std6ranges3__45__cpo9iter_moveE,(_ZN40_INTERNAL_c94c3bb1_4_k_cu_2bcff61b_148694cuda3std3__45__cpo5beginE - _ZN40_INTERNAL_c94c3bb1_4_k_cu_2bcff61b_148694cuda3std6ranges3__45__cpo9iter_moveE)
_ZN40_INTERNAL_c94c3bb1_4_k_cu_2bcff61b_148694cuda3std6ranges3__45__cpo9iter_moveE:
	.zero		1
	.type		_ZN40_INTERNAL_c94c3bb1_4_k_cu_2bcff61b_148694cuda3std3__45__cpo5beginE,@object
	.size		_ZN40_INTERNAL_c94c3bb1_4_k_cu_2bcff61b_148694cuda3std3__45__cpo5beginE,(_ZN40_INTERNAL_c94c3bb1_4_k_cu_2bcff61b_148694cuda3std3__442_GLOBAL__N__c94c3bb1_4_k_cu_2bcff61b_148696ignoreE - _ZN40_INTERNAL_c94c3bb1_4_k_cu_2bcff61b_148694cuda3std3__45__cpo5beginE)
_ZN40_INTERNAL_c94c3bb1_4_k_cu_2bcff61b_148694cuda3std3__45__cpo5beginE:
	.zero		1
	.type		_ZN40_INTERNAL_c94c3bb1_4_k_cu_2bcff61b_148694cuda3std3__442_GLOBAL__N__c94c3bb1_4_k_cu_2bcff61b_148696ignoreE,@object
	.size		_ZN40_INTERNAL_c94c3bb1_4_k_cu_2bcff61b_148694cuda3std3__442_GLOBAL__N__c94c3bb1_4_k_cu_2bcff61b_148696ignoreE,(_ZN40_INTERNAL_c94c3bb1_4_k_cu_2bcff61b_148694cute7productE - _ZN40_INTERNAL_c94c3bb1_4_k_cu_2bcff61b_148694cuda3std3__442_GLOBAL__N__c94c3bb1_4_k_cu_2bcff61b_148696ignoreE)
_ZN40_INTERNAL_c94c3bb1_4_k_cu_2bcff61b_148694cuda3std3__442_GLOBAL__N__c94c3bb1_4_k_cu_2bcff61b_148696ignoreE:
	.zero		1
	.type		_ZN40_INTERNAL_c94c3bb1_4_k_cu_2bcff61b_148694cute7productE,@object
	.size		_ZN40_INTERNAL_c94c3bb1_4_k_cu_2bcff61b_148694cute7productE,(_ZN40_INTERNAL_c94c3bb1_4_k_cu_2bcff61b_148694cuda3std3__45__cpo3endE - _ZN40_INTERNAL_c94c3bb1_4_k_cu_2bcff61b_148694cute7productE)
_ZN40_INTERNAL_c94c3bb1_4_k_cu_2bcff61b_148694cute7productE:
	.zero		1
	.type		_ZN40_INTERNAL_c94c3bb1_4_k_cu_2bcff61b_148694cuda3std3__45__cpo3endE,@object
	.size		_ZN40_INTERNAL_c94c3bb1_4_k_cu_2bcff61b_148694cuda3std3__45__cpo3endE,(_ZN40_INTERNAL_c94c3bb1_4_k_cu_2bcff61b_148694cuda3std3__419piecewise_constructE - _ZN40_INTERNAL_c94c3bb1_4_k_cu_2bcff61b_148694cuda3std3__45__cpo3endE)
_ZN40_INTERNAL_c94c3bb1_4_k_cu_2bcff61b_148694cuda3std3__45__cpo3endE:
	.zero		1
	.type		_ZN40_INTERNAL_c94c3bb1_4_k_cu_2bcff61b_148694cuda3std3__419piecewise_constructE,@object
	.size		_ZN40_INTERNAL_c94c3bb1_4_k_cu_2bcff61b_148694cuda3std3__419piecewise_constructE,(_ZN40_INTERNAL_c94c3bb1_4_k_cu_2bcff61b_148694cuda3std3__45__cpo4cendE - _ZN40_INTERNAL_c94c3bb1_4_k_cu_2bcff61b_148694cuda3std3__419piecewise_constructE)
_ZN40_INTERNAL_c94c3bb1_4_k_cu_2bcff61b_148694cuda3std3__419piecewise_constructE:
	.zero		1
	.type		_ZN40_INTERNAL_c94c3bb1_4_k_cu_2bcff61b_148694cuda3std3__45__cpo4cendE,@object
	.size		_ZN40_INTERNAL_c94c3bb1_4_k_cu_2bcff61b_148694cuda3std3__45__cpo4cendE,(_ZN40_INTERNAL_c94c3bb1_4_k_cu_2bcff61b_148694cuda3std6ranges3__45__cpo4swapE - _ZN40_INTERNAL_c94c3bb1_4_k_cu_2bcff61b_148694cuda3std3__45__cpo4cendE)
_ZN40_INTERNAL_c94c3bb1_4_k_cu_2bcff61b_148694cuda3std3__45__cpo4cendE:
	.zero		1
	.type		_ZN40_INTERNAL_c94c3bb1_4_k_cu_2bcff61b_148694cuda3std6ranges3__45__cpo4swapE,@object
	.size		_ZN40_INTERNAL_c94c3bb1_4_k_cu_2bcff61b_148694cuda3std6ranges3__45__cpo4swapE,(.L_10 - _ZN40_INTERNAL_c94c3bb1_4_k_cu_2bcff61b_148694cuda3std6ranges3__45__cpo4swapE)
_ZN40_INTERNAL_c94c3bb1_4_k_cu_2bcff61b_148694cuda3std6ranges3__45__cpo4swapE:
	.zero		1
.L_10:


//--------------------- .nv.constant0._ZN7cutlass13device_kernelINS_4gemm6kernel13GemmUniversalIN4cute5tupleIJiiiiEEENS1_10collective13CollectiveMmaINS1_35MainloopSm100TmaUmmaWarpSpecializedILi4ELi2ELi4ENS5_IJNS4_1CILi1EEESB_SB_EEEEENS5_IJNSA_ILi128EEESE_NSA_ILi64EEEEEENS_12float_e5m2_tENS5_IJlSB_lEEESH_SI_NS4_8TiledMMAINS4_8MMA_AtomIJNS4_10MMA_TraitsINS4_19SM100_MMA_F8F6F4_SSEJSH_SH_fSE_SE_NS4_17integral_constantINS4_4UMMA5MajorELSP_0EEESQ_NSN_INSO_7ScaleInELSR_0EEESS_EEEEEENS4_6LayoutISC_NS5_IJNSA_ILi0EEESW_SW_EEEEENS5_IJNS4_10UnderscoreESZ_SZ_EEEEENS4_13SM90_TMA_LOADENS4_14ComposedLayoutINS4_7SwizzleILi2ELi4ELi3EEENS4_18smem_ptr_flag_bitsILi8EEENSV_INS5_IJNSA_ILi8EEESF_EEENS5_IJSF_SB_EEEEEEEvNS4_8identityES12_S1C_vS1D_EENS_8epilogue10collective18CollectiveEpilogueINS1F_23Sm100TmaWarpSpecializedILi2ELi2ELi64ELb0ELb0EEEJSG_NS5_IJNSV_ISE_SB_EENSV_ISF_SB_EEEEESH_SI_SH_SI_NS1F_6fusion15FusionCallbacksIS1J_NS1N_17LinearCombinationISH_fSH_fLNS_15FloatRoundStyleE2EEESG_S1M_JEEENS4_5SM1004TMEM4LOAD26SM100_TMEM_LOAD_32dp32b64xES12_S1C_NS4_39AutoVectorizingCopyWithAssumedAlignmentILi128EEENS4_14SM90_TMA_STOREES1C_S1Y_S1Y_EEEvvEEEEvNT_6ParamsE --------------------------
	.section	.nv.constant0._ZN7cutlass13device_kernelINS_4gemm6kernel13GemmUniversalIN4cute5tupleIJiiiiEEENS1_10collective13CollectiveMmaINS1_35MainloopSm100TmaUmmaWarpSpecializedILi4ELi2ELi4ENS5_IJNS4_1CILi1EEESB_SB_EEEEENS5_IJNSA_ILi128EEESE_NSA_ILi64EEEEEENS_12float_e5m2_tENS5_IJlSB_lEEESH_SI_NS4_8TiledMMAINS4_8MMA_AtomIJNS4_10MMA_TraitsINS4_19SM100_MMA_F8F6F4_SSEJSH_SH_fSE_SE_NS4_17integral_constantINS4_4UMMA5MajorELSP_0EEESQ_NSN_INSO_7ScaleInELSR_0EEESS_EEEEEENS4_6LayoutISC_NS5_IJNSA_ILi0EEESW_SW_EEEEENS5_IJNS4_10UnderscoreESZ_SZ_EEEEENS4_13SM90_TMA_LOADENS4_14ComposedLayoutINS4_7SwizzleILi2ELi4ELi3EEENS4_18smem_ptr_flag_bitsILi8EEENSV_INS5_IJNSA_ILi8EEESF_EEENS5_IJSF_SB_EEEEEEEvNS4_8identityES12_S1C_vS1D_EENS_8epilogue10collective18CollectiveEpilogueINS1F_23Sm100TmaWarpSpecializedILi2ELi2ELi64ELb0ELb0EEEJSG_NS5_IJNSV_ISE_SB_EENSV_ISF_SB_EEEEESH_SI_SH_SI_NS1F_6fusion15FusionCallbacksIS1J_NS1N_17LinearCombinationISH_fSH_fLNS_15FloatRoundStyleE2EEESG_S1M_JEEENS4_5SM1004TMEM4LOAD26SM100_TMEM_LOAD_32dp32b64xES12_S1C_NS4_39AutoVectorizingCopyWithAssumedAlignmentILi128EEENS4_14SM90_TMA_STOREES1C_S1Y_S1Y_EEEvvEEEEvNT_6ParamsE,"a",@progbits
	.sectionflags	@""
	.align	4
.nv.constant0._ZN7cutlass13device_kernelINS_4gemm6kernel13GemmUniversalIN4cute5tupleIJiiiiEEENS1_10collective13CollectiveMmaINS1_35MainloopSm100TmaUmmaWarpSpecializedILi4ELi2ELi4ENS5_IJNS4_1CILi1EEESB_SB_EEEEENS5_IJNSA_ILi128EEESE_NSA_ILi64EEEEEENS_12float_e5m2_tENS5_IJlSB_lEEESH_SI_NS4_8TiledMMAINS4_8MMA_AtomIJNS4_10MMA_TraitsINS4_19SM100_MMA_F8F6F4_SSEJSH_SH_fSE_SE_NS4_17integral_constantINS4_4UMMA5MajorELSP_0EEESQ_NSN_INSO_7ScaleInELSR_0EEESS_EEEEEENS4_6LayoutISC_NS5_IJNSA_ILi0EEESW_SW_EEEEENS5_IJNS4_10UnderscoreESZ_SZ_EEEEENS4_13SM90_TMA_LOADENS4_14ComposedLayoutINS4_7SwizzleILi2ELi4ELi3EEENS4_18smem_ptr_flag_bitsILi8EEENSV_INS5_IJNSA_ILi8EEESF_EEENS5_IJSF_SB_EEEEEEEvNS4_8identityES12_S1C_vS1D_EENS_8epilogue10collective18CollectiveEpilogueINS1F_23Sm100TmaWarpSpecializedILi2ELi2ELi64ELb0ELb0EEEJSG_NS5_IJNSV_ISE_SB_EENSV_ISF_SB_EEEEESH_SI_SH_SI_NS1F_6fusion15FusionCallbacksIS1J_NS1N_17LinearCombinationISH_fSH_fLNS_15FloatRoundStyleE2EEESG_S1M_JEEENS4_5SM1004TMEM4LOAD26SM100_TMEM_LOAD_32dp32b64xES12_S1C_NS4_39AutoVectorizingCopyWithAssumedAlignmentILi128EEENS4_14SM90_TMA_STOREES1C_S1Y_S1Y_EEEvvEEEEvNT_6ParamsE:
	.zero		2944


//--------------------- SYMBOLS --------------------------

	.type		.nv.reservedSmem.offset0,@object
	.size		.nv.reservedSmem.offset0,0x4
	.type		.nv.reservedSmem.cap,@object
	.size		.nv.reservedSmem.cap,0x4
	.type		__assertfail,@function
